//
// Generated by NVIDIA NVVM Compiler
//
// Compiler Build ID: CL-36424714
// Cuda compilation tools, release 13.0, V13.0.88
// Based on NVVM 20.0.0
//

.version 9.0
.target sm_100
.address_size 64

	// .globl	_Z12conv2dkernelPKdS0_Pdiiiiiiii

.visible .entry _Z12conv2dkernelPKdS0_Pdiiiiiiii(
	.param .u64 .ptr .align 1 _Z12conv2dkernelPKdS0_Pdiiiiiiii_param_0,
	.param .u64 .ptr .align 1 _Z12conv2dkernelPKdS0_Pdiiiiiiii_param_1,
	.param .u64 .ptr .align 1 _Z12conv2dkernelPKdS0_Pdiiiiiiii_param_2,
	.param .u32 _Z12conv2dkernelPKdS0_Pdiiiiiiii_param_3,
	.param .u32 _Z12conv2dkernelPKdS0_Pdiiiiiiii_param_4,
	.param .u32 _Z12conv2dkernelPKdS0_Pdiiiiiiii_param_5,
	.param .u32 _Z12conv2dkernelPKdS0_Pdiiiiiiii_param_6,
	.param .u32 _Z12conv2dkernelPKdS0_Pdiiiiiiii_param_7,
	.param .u32 _Z12conv2dkernelPKdS0_Pdiiiiiiii_param_8,
	.param .u32 _Z12conv2dkernelPKdS0_Pdiiiiiiii_param_9,
	.param .u32 _Z12conv2dkernelPKdS0_Pdiiiiiiii_param_10
)
{
	.reg .pred 	%p<15>;
	.reg .b32 	%r<76>;
	.reg .b64 	%rd<28>;
	.reg .b64 	%fd<123>;

	ld.param.u64 	%rd8, [_Z12conv2dkernelPKdS0_Pdiiiiiiii_param_0];
	ld.param.u64 	%rd9, [_Z12conv2dkernelPKdS0_Pdiiiiiiii_param_1];
	ld.param.u32 	%r40, [_Z12conv2dkernelPKdS0_Pdiiiiiiii_param_3];
	ld.param.u32 	%r35, [_Z12conv2dkernelPKdS0_Pdiiiiiiii_param_6];
	ld.param.u32 	%r36, [_Z12conv2dkernelPKdS0_Pdiiiiiiii_param_7];
	ld.param.u32 	%r37, [_Z12conv2dkernelPKdS0_Pdiiiiiiii_param_8];
	ld.param.u32 	%r38, [_Z12conv2dkernelPKdS0_Pdiiiiiiii_param_9];
	ld.param.u32 	%r39, [_Z12conv2dkernelPKdS0_Pdiiiiiiii_param_10];
	cvta.to.global.u64 	%rd1, %rd9;
	cvta.to.global.u64 	%rd2, %rd8;
	mul.lo.s32 	%r41, %r36, %r40;
	mul.lo.s32 	%r42, %r41, %r37;
	mul.lo.s32 	%r43, %r42, %r38;
	mov.u32 	%r44, %ctaid.x;
	mov.u32 	%r45, %ntid.x;
	mov.u32 	%r46, %tid.x;
	mad.lo.s32 	%r1, %r44, %r45, %r46;
	setp.ge.s32 	%p1, %r1, %r43;
	mov.f64 	%fd121, 0d0000000000000000;
	@%p1 bra 	$L__BB0_21;
	div.s32 	%r47, %r1, %r37;
	rem.s32 	%r2, %r47, %r36;
	mul.lo.s32 	%r48, %r37, %r36;
	div.s32 	%r49, %r1, %r48;
	rem.s32 	%r3, %r49, %r38;
	mul.lo.s32 	%r4, %r48, %r38;
	setp.lt.s32 	%p2, %r35, 1;
	@%p2 bra 	$L__BB0_20;
	setp.lt.s32 	%p3, %r39, 1;
	div.s32 	%r5, %r1, %r4;
	@%p3 bra 	$L__BB0_20;
	and.b32  	%r6, %r39, 15;
	and.b32  	%r7, %r39, 7;
	and.b32  	%r8, %r39, 2147483632;
	and.b32  	%r9, %r39, 3;
	add.s64 	%rd3, %rd2, 64;
	add.s64 	%rd4, %rd1, 64;
	rem.s32 	%r10, %r1, %r37;
	mul.lo.s32 	%r11, %r3, %r35;
	mul.lo.s32 	%r12, %r5, %r35;
	mov.f64 	%fd121, 0d0000000000000000;
	mov.b32 	%r68, 0;
$L__BB0_4:
	ld.param.u32 	%r66, [_Z12conv2dkernelPKdS0_Pdiiiiiiii_param_4];
	add.s32 	%r52, %r68, %r12;
	mad.lo.s32 	%r14, %r52, %r66, %r2;
	add.s32 	%r53, %r68, %r11;
	mul.lo.s32 	%r15, %r53, %r39;
	mov.b32 	%r69, 0;
$L__BB0_5:
	ld.param.u32 	%r67, [_Z12conv2dkernelPKdS0_Pdiiiiiiii_param_5];
	setp.lt.u32 	%p4, %r39, 16;
	add.s32 	%r55, %r69, %r14;
	mad.lo.s32 	%r17, %r55, %r67, %r10;
	add.s32 	%r56, %r15, %r69;
	mul.lo.s32 	%r18, %r56, %r39;
	mov.b32 	%r74, 0;
	@%p4 bra 	$L__BB0_8;
	and.b32  	%r57, %r39, 2147483632;
	neg.s32 	%r72, %r57;
	mov.u32 	%r70, %r18;
	mov.u32 	%r71, %r17;
$L__BB0_7:
	.pragma "nounroll";
	mul.wide.s32 	%rd10, %r71, 8;
	add.s64 	%rd11, %rd3, %rd10;
	mul.wide.s32 	%rd12, %r70, 8;
	add.s64 	%rd13, %rd4, %rd12;
	ld.global.f64 	%fd22, [%rd11+-64];
	ld.global.f64 	%fd23, [%rd13+-64];
	fma.rn.f64 	%fd24, %fd22, %fd23, %fd121;
	ld.global.f64 	%fd25, [%rd11+-56];
	ld.global.f64 	%fd26, [%rd13+-56];
	fma.rn.f64 	%fd27, %fd25, %fd26, %fd24;
	ld.global.f64 	%fd28, [%rd11+-48];
	ld.global.f64 	%fd29, [%rd13+-48];
	fma.rn.f64 	%fd30, %fd28, %fd29, %fd27;
	ld.global.f64 	%fd31, [%rd11+-40];
	ld.global.f64 	%fd32, [%rd13+-40];
	fma.rn.f64 	%fd33, %fd31, %fd32, %fd30;
	ld.global.f64 	%fd34, [%rd11+-32];
	ld.global.f64 	%fd35, [%rd13+-32];
	fma.rn.f64 	%fd36, %fd34, %fd35, %fd33;
	ld.global.f64 	%fd37, [%rd11+-24];
	ld.global.f64 	%fd38, [%rd13+-24];
	fma.rn.f64 	%fd39, %fd37, %fd38, %fd36;
	ld.global.f64 	%fd40, [%rd11+-16];
	ld.global.f64 	%fd41, [%rd13+-16];
	fma.rn.f64 	%fd42, %fd40, %fd41, %fd39;
	ld.global.f64 	%fd43, [%rd11+-8];
	ld.global.f64 	%fd44, [%rd13+-8];
	fma.rn.f64 	%fd45, %fd43, %fd44, %fd42;
	ld.global.f64 	%fd46, [%rd11];
	ld.global.f64 	%fd47, [%rd13];
	fma.rn.f64 	%fd48, %fd46, %fd47, %fd45;
	ld.global.f64 	%fd49, [%rd11+8];
	ld.global.f64 	%fd50, [%rd13+8];
	fma.rn.f64 	%fd51, %fd49, %fd50, %fd48;
	ld.global.f64 	%fd52, [%rd11+16];
	ld.global.f64 	%fd53, [%rd13+16];
	fma.rn.f64 	%fd54, %fd52, %fd53, %fd51;
	ld.global.f64 	%fd55, [%rd11+24];
	ld.global.f64 	%fd56, [%rd13+24];
	fma.rn.f64 	%fd57, %fd55, %fd56, %fd54;
	ld.global.f64 	%fd58, [%rd11+32];
	ld.global.f64 	%fd59, [%rd13+32];
	fma.rn.f64 	%fd60, %fd58, %fd59, %fd57;
	ld.global.f64 	%fd61, [%rd11+40];
	ld.global.f64 	%fd62, [%rd13+40];
	fma.rn.f64 	%fd63, %fd61, %fd62, %fd60;
	ld.global.f64 	%fd64, [%rd11+48];
	ld.global.f64 	%fd65, [%rd13+48];
	fma.rn.f64 	%fd66, %fd64, %fd65, %fd63;
	ld.global.f64 	%fd67, [%rd11+56];
	ld.global.f64 	%fd68, [%rd13+56];
	fma.rn.f64 	%fd121, %fd67, %fd68, %fd66;
	add.s32 	%r72, %r72, 16;
	add.s32 	%r71, %r71, 16;
	add.s32 	%r70, %r70, 16;
	setp.ne.s32 	%p5, %r72, 0;
	mov.u32 	%r74, %r8;
	@%p5 bra 	$L__BB0_7;
$L__BB0_8:
	setp.eq.s32 	%p6, %r6, 0;
	@%p6 bra 	$L__BB0_18;
	add.s32 	%r58, %r6, -1;
	setp.lt.u32 	%p7, %r58, 7;
	@%p7 bra 	$L__BB0_11;
	add.s32 	%r59, %r17, %r74;
	add.s32 	%r60, %r74, %r18;
	mul.wide.s32 	%rd14, %r59, 8;
	add.s64 	%rd15, %rd2, %rd14;
	ld.global.f64 	%fd70, [%rd15];
	mul.wide.s32 	%rd16, %r60, 8;
	add.s64 	%rd17, %rd1, %rd16;
	ld.global.f64 	%fd71, [%rd17];
	fma.rn.f64 	%fd72, %fd70, %fd71, %fd121;
	ld.global.f64 	%fd73, [%rd15+8];
	ld.global.f64 	%fd74, [%rd17+8];
	fma.rn.f64 	%fd75, %fd73, %fd74, %fd72;
	ld.global.f64 	%fd76, [%rd15+16];
	ld.global.f64 	%fd77, [%rd17+16];
	fma.rn.f64 	%fd78, %fd76, %fd77, %fd75;
	ld.global.f64 	%fd79, [%rd15+24];
	ld.global.f64 	%fd80, [%rd17+24];
	fma.rn.f64 	%fd81, %fd79, %fd80, %fd78;
	ld.global.f64 	%fd82, [%rd15+32];
	ld.global.f64 	%fd83, [%rd17+32];
	fma.rn.f64 	%fd84, %fd82, %fd83, %fd81;
	ld.global.f64 	%fd85, [%rd15+40];
	ld.global.f64 	%fd86, [%rd17+40];
	fma.rn.f64 	%fd87, %fd85, %fd86, %fd84;
	ld.global.f64 	%fd88, [%rd15+48];
	ld.global.f64 	%fd89, [%rd17+48];
	fma.rn.f64 	%fd90, %fd88, %fd89, %fd87;
	ld.global.f64 	%fd91, [%rd15+56];
	ld.global.f64 	%fd92, [%rd17+56];
	fma.rn.f64 	%fd121, %fd91, %fd92, %fd90;
	add.s32 	%r74, %r74, 8;
$L__BB0_11:
	setp.eq.s32 	%p8, %r7, 0;
	@%p8 bra 	$L__BB0_18;
	add.s32 	%r61, %r7, -1;
	setp.lt.u32 	%p9, %r61, 3;
	@%p9 bra 	$L__BB0_14;
	add.s32 	%r62, %r17, %r74;
	add.s32 	%r63, %r74, %r18;
	mul.wide.s32 	%rd18, %r62, 8;
	add.s64 	%rd19, %rd2, %rd18;
	ld.global.f64 	%fd94, [%rd19];
	mul.wide.s32 	%rd20, %r63, 8;
	add.s64 	%rd21, %rd1, %rd20;
	ld.global.f64 	%fd95, [%rd21];
	fma.rn.f64 	%fd96, %fd94, %fd95, %fd121;
	ld.global.f64 	%fd97, [%rd19+8];
	ld.global.f64 	%fd98, [%rd21+8];
	fma.rn.f64 	%fd99, %fd97, %fd98, %fd96;
	ld.global.f64 	%fd100, [%rd19+16];
	ld.global.f64 	%fd101, [%rd21+16];
	fma.rn.f64 	%fd102, %fd100, %fd101, %fd99;
	ld.global.f64 	%fd103, [%rd19+24];
	ld.global.f64 	%fd104, [%rd21+24];
	fma.rn.f64 	%fd121, %fd103, %fd104, %fd102;
	add.s32 	%r74, %r74, 4;
$L__BB0_14:
	setp.eq.s32 	%p10, %r9, 0;
	@%p10 bra 	$L__BB0_18;
	setp.eq.s32 	%p11, %r9, 1;
	add.s32 	%r64, %r17, %r74;
	add.s32 	%r65, %r74, %r18;
	mul.wide.s32 	%rd22, %r64, 8;
	add.s64 	%rd5, %rd2, %rd22;
	ld.global.f64 	%fd105, [%rd5];
	mul.wide.s32 	%rd23, %r65, 8;
	add.s64 	%rd6, %rd1, %rd23;
	ld.global.f64 	%fd106, [%rd6];
	fma.rn.f64 	%fd121, %fd105, %fd106, %fd121;
	@%p11 bra 	$L__BB0_18;
	setp.eq.s32 	%p12, %r9, 2;
	ld.global.f64 	%fd107, [%rd5+8];
	ld.global.f64 	%fd108, [%rd6+8];
	fma.rn.f64 	%fd121, %fd107, %fd108, %fd121;
	@%p12 bra 	$L__BB0_18;
	ld.global.f64 	%fd109, [%rd5+16];
	ld.global.f64 	%fd110, [%rd6+16];
	fma.rn.f64 	%fd121, %fd109, %fd110, %fd121;
$L__BB0_18:
	add.s32 	%r69, %r69, 1;
	setp.ne.s32 	%p13, %r69, %r39;
	@%p13 bra 	$L__BB0_5;
	add.s32 	%r68, %r68, 1;
	setp.ne.s32 	%p14, %r68, %r35;
	@%p14 bra 	$L__BB0_4;
$L__BB0_20:
	ld.param.u64 	%rd27, [_Z12conv2dkernelPKdS0_Pdiiiiiiii_param_2];
	cvta.to.global.u64 	%rd24, %rd27;
	mul.wide.s32 	%rd25, %r1, 8;
	add.s64 	%rd26, %rd24, %rd25;
	st.global.f64 	[%rd26], %fd121;
$L__BB0_21:
	ret;

}
	// .globl	_Z30conv2d_backward_weights_kernelPKdS0_PdS1_iiiiiiii
.visible .entry _Z30conv2d_backward_weights_kernelPKdS0_PdS1_iiiiiiii(
	.param .u64 .ptr .align 1 _Z30conv2d_backward_weights_kernelPKdS0_PdS1_iiiiiiii_param_0,
	.param .u64 .ptr .align 1 _Z30conv2d_backward_weights_kernelPKdS0_PdS1_iiiiiiii_param_1,
	.param .u64 .ptr .align 1 _Z30conv2d_backward_weights_kernelPKdS0_PdS1_iiiiiiii_param_2,
	.param .u64 .ptr .align 1 _Z30conv2d_backward_weights_kernelPKdS0_PdS1_iiiiiiii_param_3,
	.param .u32 _Z30conv2d_backward_weights_kernelPKdS0_PdS1_iiiiiiii_param_4,
	.param .u32 _Z30conv2d_backward_weights_kernelPKdS0_PdS1_iiiiiiii_param_5,
	.param .u32 _Z30conv2d_backward_weights_kernelPKdS0_PdS1_iiiiiiii_param_6,
	.param .u32 _Z30conv2d_backward_weights_kernelPKdS0_PdS1_iiiiiiii_param_7,
	.param .u32 _Z30conv2d_backward_weights_kernelPKdS0_PdS1_iiiiiiii_param_8,
	.param .u32 _Z30conv2d_backward_weights_kernelPKdS0_PdS1_iiiiiiii_param_9,
	.param .u32 _Z30conv2d_backward_weights_kernelPKdS0_PdS1_iiiiiiii_param_10,
	.param .u32 _Z30conv2d_backward_weights_kernelPKdS0_PdS1_iiiiiiii_param_11
)
{
	.reg .pred 	%p<15>;
	.reg .b32 	%r<79>;
	.reg .b64 	%rd<31>;
	.reg .b64 	%fd<96>;

	ld.param.u64 	%rd9, [_Z30conv2d_backward_weights_kernelPKdS0_PdS1_iiiiiiii_param_0];
	ld.param.u64 	%rd7, [_Z30conv2d_backward_weights_kernelPKdS0_PdS1_iiiiiiii_param_1];
	ld.param.u64 	%rd10, [_Z30conv2d_backward_weights_kernelPKdS0_PdS1_iiiiiiii_param_2];
	ld.param.u64 	%rd8, [_Z30conv2d_backward_weights_kernelPKdS0_PdS1_iiiiiiii_param_3];
	ld.param.u32 	%r37, [_Z30conv2d_backward_weights_kernelPKdS0_PdS1_iiiiiiii_param_4];
	ld.param.u32 	%r33, [_Z30conv2d_backward_weights_kernelPKdS0_PdS1_iiiiiiii_param_8];
	ld.param.u32 	%r34, [_Z30conv2d_backward_weights_kernelPKdS0_PdS1_iiiiiiii_param_9];
	ld.param.u32 	%r35, [_Z30conv2d_backward_weights_kernelPKdS0_PdS1_iiiiiiii_param_10];
	ld.param.u32 	%r36, [_Z30conv2d_backward_weights_kernelPKdS0_PdS1_iiiiiiii_param_11];
	cvta.to.global.u64 	%rd1, %rd10;
	cvta.to.global.u64 	%rd2, %rd9;
	mul.lo.s32 	%r38, %r33, %r37;
	mul.lo.s32 	%r39, %r38, %r34;
	mul.lo.s32 	%r40, %r39, %r35;
	mov.u32 	%r41, %ctaid.x;
	mov.u32 	%r42, %ntid.x;
	mov.u32 	%r43, %tid.x;
	mad.lo.s32 	%r1, %r41, %r42, %r43;
	setp.ge.s32 	%p1, %r1, %r40;
	@%p1 bra 	$L__BB1_20;
	ld.param.u32 	%r68, [_Z30conv2d_backward_weights_kernelPKdS0_PdS1_iiiiiiii_param_7];
	cvta.to.global.u64 	%rd11, %rd7;
	cvta.to.global.u64 	%rd12, %rd8;
	div.s32 	%r44, %r1, %r34;
	mul.lo.s32 	%r45, %r44, %r34;
	sub.s32 	%r2, %r1, %r45;
	rem.s32 	%r3, %r44, %r33;
	mul.lo.s32 	%r46, %r34, %r33;
	div.s32 	%r47, %r1, %r46;
	rem.s32 	%r4, %r47, %r35;
	mul.lo.s32 	%r48, %r46, %r35;
	div.s32 	%r5, %r1, %r48;
	mul.wide.s32 	%rd13, %r1, 8;
	add.s64 	%rd14, %rd11, %rd13;
	ld.global.f64 	%fd1, [%rd14];
	mul.wide.s32 	%rd15, %r4, 8;
	add.s64 	%rd16, %rd12, %rd15;
	atom.global.add.f64 	%fd2, [%rd16], %fd1;
	setp.lt.s32 	%p2, %r68, 1;
	@%p2 bra 	$L__BB1_20;
	setp.lt.s32 	%p3, %r36, 1;
	@%p3 bra 	$L__BB1_20;
	ld.param.u32 	%r69, [_Z30conv2d_backward_weights_kernelPKdS0_PdS1_iiiiiiii_param_7];
	and.b32  	%r6, %r36, 15;
	and.b32  	%r7, %r36, 7;
	and.b32  	%r8, %r36, 2147483632;
	and.b32  	%r9, %r36, 3;
	add.s64 	%rd3, %rd2, 64;
	add.s64 	%rd4, %rd1, 64;
	mul.lo.s32 	%r10, %r4, %r69;
	mul.lo.s32 	%r11, %r5, %r69;
	mov.b32 	%r71, 0;
$L__BB1_4:
	mov.b32 	%r72, 0;
	add.s32 	%r52, %r71, %r11;
	add.s32 	%r55, %r71, %r10;
$L__BB1_5:
	ld.param.u32 	%r67, [_Z30conv2d_backward_weights_kernelPKdS0_PdS1_iiiiiiii_param_6];
	ld.param.u32 	%r66, [_Z30conv2d_backward_weights_kernelPKdS0_PdS1_iiiiiiii_param_5];
	setp.lt.u32 	%p4, %r36, 16;
	mad.lo.s32 	%r53, %r52, %r66, %r3;
	add.s32 	%r54, %r72, %r53;
	mad.lo.s32 	%r14, %r54, %r67, %r2;
	mad.lo.s32 	%r56, %r55, %r36, %r72;
	mul.lo.s32 	%r15, %r56, %r36;
	mov.b32 	%r77, 0;
	@%p4 bra 	$L__BB1_8;
	and.b32  	%r57, %r36, 2147483632;
	neg.s32 	%r75, %r57;
	mov.u32 	%r73, %r15;
	mov.u32 	%r74, %r14;
$L__BB1_7:
	.pragma "nounroll";
	mul.wide.s32 	%rd17, %r74, 8;
	add.s64 	%rd18, %rd3, %rd17;
	mul.wide.s32 	%rd19, %r73, 8;
	add.s64 	%rd20, %rd4, %rd19;
	ld.global.f64 	%fd3, [%rd18+-64];
	mul.f64 	%fd4, %fd1, %fd3;
	atom.global.add.f64 	%fd5, [%rd20+-64], %fd4;
	ld.global.f64 	%fd6, [%rd18+-56];
	mul.f64 	%fd7, %fd1, %fd6;
	atom.global.add.f64 	%fd8, [%rd20+-56], %fd7;
	ld.global.f64 	%fd9, [%rd18+-48];
	mul.f64 	%fd10, %fd1, %fd9;
	atom.global.add.f64 	%fd11, [%rd20+-48], %fd10;
	ld.global.f64 	%fd12, [%rd18+-40];
	mul.f64 	%fd13, %fd1, %fd12;
	atom.global.add.f64 	%fd14, [%rd20+-40], %fd13;
	ld.global.f64 	%fd15, [%rd18+-32];
	mul.f64 	%fd16, %fd1, %fd15;
	atom.global.add.f64 	%fd17, [%rd20+-32], %fd16;
	ld.global.f64 	%fd18, [%rd18+-24];
	mul.f64 	%fd19, %fd1, %fd18;
	atom.global.add.f64 	%fd20, [%rd20+-24], %fd19;
	ld.global.f64 	%fd21, [%rd18+-16];
	mul.f64 	%fd22, %fd1, %fd21;
	atom.global.add.f64 	%fd23, [%rd20+-16], %fd22;
	ld.global.f64 	%fd24, [%rd18+-8];
	mul.f64 	%fd25, %fd1, %fd24;
	atom.global.add.f64 	%fd26, [%rd20+-8], %fd25;
	ld.global.f64 	%fd27, [%rd18];
	mul.f64 	%fd28, %fd1, %fd27;
	atom.global.add.f64 	%fd29, [%rd20], %fd28;
	ld.global.f64 	%fd30, [%rd18+8];
	mul.f64 	%fd31, %fd1, %fd30;
	atom.global.add.f64 	%fd32, [%rd20+8], %fd31;
	ld.global.f64 	%fd33, [%rd18+16];
	mul.f64 	%fd34, %fd1, %fd33;
	atom.global.add.f64 	%fd35, [%rd20+16], %fd34;
	ld.global.f64 	%fd36, [%rd18+24];
	mul.f64 	%fd37, %fd1, %fd36;
	atom.global.add.f64 	%fd38, [%rd20+24], %fd37;
	ld.global.f64 	%fd39, [%rd18+32];
	mul.f64 	%fd40, %fd1, %fd39;
	atom.global.add.f64 	%fd41, [%rd20+32], %fd40;
	ld.global.f64 	%fd42, [%rd18+40];
	mul.f64 	%fd43, %fd1, %fd42;
	atom.global.add.f64 	%fd44, [%rd20+40], %fd43;
	ld.global.f64 	%fd45, [%rd18+48];
	mul.f64 	%fd46, %fd1, %fd45;
	atom.global.add.f64 	%fd47, [%rd20+48], %fd46;
	ld.global.f64 	%fd48, [%rd18+56];
	mul.f64 	%fd49, %fd1, %fd48;
	atom.global.add.f64 	%fd50, [%rd20+56], %fd49;
	add.s32 	%r75, %r75, 16;
	add.s32 	%r74, %r74, 16;
	add.s32 	%r73, %r73, 16;
	setp.ne.s32 	%p5, %r75, 0;
	mov.u32 	%r77, %r8;
	@%p5 bra 	$L__BB1_7;
$L__BB1_8:
	setp.eq.s32 	%p6, %r6, 0;
	@%p6 bra 	$L__BB1_18;
	add.s32 	%r58, %r6, -1;
	setp.lt.u32 	%p7, %r58, 7;
	@%p7 bra 	$L__BB1_11;
	add.s32 	%r59, %r14, %r77;
	mul.wide.s32 	%rd21, %r59, 8;
	add.s64 	%rd22, %rd2, %rd21;
	ld.global.f64 	%fd51, [%rd22];
	add.s32 	%r60, %r77, %r15;
	mul.wide.s32 	%rd23, %r60, 8;
	add.s64 	%rd24, %rd1, %rd23;
	mul.f64 	%fd52, %fd1, %fd51;
	atom.global.add.f64 	%fd53, [%rd24], %fd52;
	ld.global.f64 	%fd54, [%rd22+8];
	mul.f64 	%fd55, %fd1, %fd54;
	atom.global.add.f64 	%fd56, [%rd24+8], %fd55;
	ld.global.f64 	%fd57, [%rd22+16];
	mul.f64 	%fd58, %fd1, %fd57;
	atom.global.add.f64 	%fd59, [%rd24+16], %fd58;
	ld.global.f64 	%fd60, [%rd22+24];
	mul.f64 	%fd61, %fd1, %fd60;
	atom.global.add.f64 	%fd62, [%rd24+24], %fd61;
	ld.global.f64 	%fd63, [%rd22+32];
	mul.f64 	%fd64, %fd1, %fd63;
	atom.global.add.f64 	%fd65, [%rd24+32], %fd64;
	ld.global.f64 	%fd66, [%rd22+40];
	mul.f64 	%fd67, %fd1, %fd66;
	atom.global.add.f64 	%fd68, [%rd24+40], %fd67;
	ld.global.f64 	%fd69, [%rd22+48];
	mul.f64 	%fd70, %fd1, %fd69;
	atom.global.add.f64 	%fd71, [%rd24+48], %fd70;
	ld.global.f64 	%fd72, [%rd22+56];
	mul.f64 	%fd73, %fd1, %fd72;
	atom.global.add.f64 	%fd74, [%rd24+56], %fd73;
	add.s32 	%r77, %r77, 8;
$L__BB1_11:
	setp.eq.s32 	%p8, %r7, 0;
	@%p8 bra 	$L__BB1_18;
	add.s32 	%r61, %r7, -1;
	setp.lt.u32 	%p9, %r61, 3;
	@%p9 bra 	$L__BB1_14;
	add.s32 	%r62, %r14, %r77;
	mul.wide.s32 	%rd25, %r62, 8;
	add.s64 	%rd26, %rd2, %rd25;
	ld.global.f64 	%fd75, [%rd26];
	add.s32 	%r63, %r77, %r15;
	mul.wide.s32 	%rd27, %r63, 8;
	add.s64 	%rd28, %rd1, %rd27;
	mul.f64 	%fd76, %fd1, %fd75;
	atom.global.add.f64 	%fd77, [%rd28], %fd76;
	ld.global.f64 	%fd78, [%rd26+8];
	mul.f64 	%fd79, %fd1, %fd78;
	atom.global.add.f64 	%fd80, [%rd28+8], %fd79;
	ld.global.f64 	%fd81, [%rd26+16];
	mul.f64 	%fd82, %fd1, %fd81;
	atom.global.add.f64 	%fd83, [%rd28+16], %fd82;
	ld.global.f64 	%fd84, [%rd26+24];
	mul.f64 	%fd85, %fd1, %fd84;
	atom.global.add.f64 	%fd86, [%rd28+24], %fd85;
	add.s32 	%r77, %r77, 4;
$L__BB1_14:
	setp.eq.s32 	%p10, %r9, 0;
	@%p10 bra 	$L__BB1_18;
	setp.eq.s32 	%p11, %r9, 1;
	add.s32 	%r64, %r14, %r77;
	mul.wide.s32 	%rd29, %r64, 8;
	add.s64 	%rd5, %rd2, %rd29;
	ld.global.f64 	%fd87, [%rd5];
	add.s32 	%r65, %r77, %r15;
	mul.wide.s32 	%rd30, %r65, 8;
	add.s64 	%rd6, %rd1, %rd30;
	mul.f64 	%fd88, %fd1, %fd87;
	atom.global.add.f64 	%fd89, [%rd6], %fd88;
	@%p11 bra 	$L__BB1_18;
	setp.eq.s32 	%p12, %r9, 2;
	ld.global.f64 	%fd90, [%rd5+8];
	mul.f64 	%fd91, %fd1, %fd90;
	atom.global.add.f64 	%fd92, [%rd6+8], %fd91;
	@%p12 bra 	$L__BB1_18;
	ld.global.f64 	%fd93, [%rd5+16];
	mul.f64 	%fd94, %fd1, %fd93;
	atom.global.add.f64 	%fd95, [%rd6+16], %fd94;
$L__BB1_18:
	add.s32 	%r72, %r72, 1;
	setp.ne.s32 	%p13, %r72, %r36;
	@%p13 bra 	$L__BB1_5;
	ld.param.u32 	%r70, [_Z30conv2d_backward_weights_kernelPKdS0_PdS1_iiiiiiii_param_7];
	add.s32 	%r71, %r71, 1;
	setp.ne.s32 	%p14, %r71, %r70;
	@%p14 bra 	$L__BB1_4;
$L__BB1_20:
	ret;

}
	// .globl	_Z28conv2d_backward_input_kernelPKdS0_Pdiiiiiiii
.visible .entry _Z28conv2d_backward_input_kernelPKdS0_Pdiiiiiiii(
	.param .u64 .ptr .align 1 _Z28conv2d_backward_input_kernelPKdS0_Pdiiiiiiii_param_0,
	.param .u64 .ptr .align 1 _Z28conv2d_backward_input_kernelPKdS0_Pdiiiiiiii_param_1,
	.param .u64 .ptr .align 1 _Z28conv2d_backward_input_kernelPKdS0_Pdiiiiiiii_param_2,
	.param .u32 _Z28conv2d_backward_input_kernelPKdS0_Pdiiiiiiii_param_3,
	.param .u32 _Z28conv2d_backward_input_kernelPKdS0_Pdiiiiiiii_param_4,
	.param .u32 _Z28conv2d_backward_input_kernelPKdS0_Pdiiiiiiii_param_5,
	.param .u32 _Z28conv2d_backward_input_kernelPKdS0_Pdiiiiiiii_param_6,
	.param .u32 _Z28conv2d_backward_input_kernelPKdS0_Pdiiiiiiii_param_7,
	.param .u32 _Z28conv2d_backward_input_kernelPKdS0_Pdiiiiiiii_param_8,
	.param .u32 _Z28conv2d_backward_input_kernelPKdS0_Pdiiiiiiii_param_9,
	.param .u32 _Z28conv2d_backward_input_kernelPKdS0_Pdiiiiiiii_param_10
)
{
	.reg .pred 	%p<15>;
	.reg .b32 	%r<79>;
	.reg .b64 	%rd<27>;
	.reg .b64 	%fd<95>;

	ld.param.u64 	%rd7, [_Z28conv2d_backward_input_kernelPKdS0_Pdiiiiiiii_param_0];
	ld.param.u64 	%rd8, [_Z28conv2d_backward_input_kernelPKdS0_Pdiiiiiiii_param_1];
	ld.param.u64 	%rd9, [_Z28conv2d_backward_input_kernelPKdS0_Pdiiiiiiii_param_2];
	ld.param.u32 	%r37, [_Z28conv2d_backward_input_kernelPKdS0_Pdiiiiiiii_param_3];
	ld.param.u32 	%r33, [_Z28conv2d_backward_input_kernelPKdS0_Pdiiiiiiii_param_7];
	ld.param.u32 	%r34, [_Z28conv2d_backward_input_kernelPKdS0_Pdiiiiiiii_param_8];
	ld.param.u32 	%r35, [_Z28conv2d_backward_input_kernelPKdS0_Pdiiiiiiii_param_9];
	ld.param.u32 	%r36, [_Z28conv2d_backward_input_kernelPKdS0_Pdiiiiiiii_param_10];
	cvta.to.global.u64 	%rd1, %rd9;
	cvta.to.global.u64 	%rd2, %rd8;
	mul.lo.s32 	%r38, %r33, %r37;
	mul.lo.s32 	%r39, %r38, %r34;
	mul.lo.s32 	%r40, %r39, %r35;
	mov.u32 	%r41, %ctaid.x;
	mov.u32 	%r42, %ntid.x;
	mov.u32 	%r43, %tid.x;
	mad.lo.s32 	%r1, %r41, %r42, %r43;
	setp.ge.s32 	%p1, %r1, %r40;
	@%p1 bra 	$L__BB2_20;
	ld.param.u32 	%r68, [_Z28conv2d_backward_input_kernelPKdS0_Pdiiiiiiii_param_6];
	cvta.to.global.u64 	%rd10, %rd7;
	div.s32 	%r44, %r1, %r34;
	mul.lo.s32 	%r45, %r44, %r34;
	sub.s32 	%r2, %r1, %r45;
	rem.s32 	%r3, %r44, %r33;
	mul.lo.s32 	%r46, %r34, %r33;
	div.s32 	%r47, %r1, %r46;
	rem.s32 	%r4, %r47, %r35;
	mul.lo.s32 	%r48, %r46, %r35;
	div.s32 	%r5, %r1, %r48;
	mul.wide.s32 	%rd11, %r1, 8;
	add.s64 	%rd12, %rd10, %rd11;
	ld.global.f64 	%fd1, [%rd12];
	setp.lt.s32 	%p2, %r68, 1;
	@%p2 bra 	$L__BB2_20;
	setp.lt.s32 	%p3, %r36, 1;
	@%p3 bra 	$L__BB2_20;
	ld.param.u32 	%r69, [_Z28conv2d_backward_input_kernelPKdS0_Pdiiiiiiii_param_6];
	and.b32  	%r6, %r36, 15;
	and.b32  	%r7, %r36, 7;
	and.b32  	%r8, %r36, 2147483632;
	and.b32  	%r9, %r36, 3;
	add.s64 	%rd3, %rd2, 64;
	add.s64 	%rd4, %rd1, 64;
	mul.lo.s32 	%r10, %r5, %r69;
	mul.lo.s32 	%r11, %r4, %r69;
	mov.b32 	%r71, 0;
$L__BB2_4:
	mov.b32 	%r72, 0;
	add.s32 	%r52, %r71, %r11;
	add.s32 	%r54, %r71, %r10;
$L__BB2_5:
	ld.param.u32 	%r67, [_Z28conv2d_backward_input_kernelPKdS0_Pdiiiiiiii_param_5];
	ld.param.u32 	%r66, [_Z28conv2d_backward_input_kernelPKdS0_Pdiiiiiiii_param_4];
	setp.lt.u32 	%p4, %r36, 16;
	mad.lo.s32 	%r53, %r52, %r36, %r72;
	mul.lo.s32 	%r14, %r53, %r36;
	mad.lo.s32 	%r55, %r54, %r66, %r3;
	add.s32 	%r56, %r72, %r55;
	mad.lo.s32 	%r15, %r56, %r67, %r2;
	mov.b32 	%r77, 0;
	@%p4 bra 	$L__BB2_8;
	and.b32  	%r57, %r36, 2147483632;
	neg.s32 	%r75, %r57;
	mov.u32 	%r73, %r15;
	mov.u32 	%r74, %r14;
$L__BB2_7:
	.pragma "nounroll";
	mul.wide.s32 	%rd13, %r74, 8;
	add.s64 	%rd14, %rd3, %rd13;
	mul.wide.s32 	%rd15, %r73, 8;
	add.s64 	%rd16, %rd4, %rd15;
	ld.global.f64 	%fd2, [%rd14+-64];
	mul.f64 	%fd3, %fd1, %fd2;
	atom.global.add.f64 	%fd4, [%rd16+-64], %fd3;
	ld.global.f64 	%fd5, [%rd14+-56];
	mul.f64 	%fd6, %fd1, %fd5;
	atom.global.add.f64 	%fd7, [%rd16+-56], %fd6;
	ld.global.f64 	%fd8, [%rd14+-48];
	mul.f64 	%fd9, %fd1, %fd8;
	atom.global.add.f64 	%fd10, [%rd16+-48], %fd9;
	ld.global.f64 	%fd11, [%rd14+-40];
	mul.f64 	%fd12, %fd1, %fd11;
	atom.global.add.f64 	%fd13, [%rd16+-40], %fd12;
	ld.global.f64 	%fd14, [%rd14+-32];
	mul.f64 	%fd15, %fd1, %fd14;
	atom.global.add.f64 	%fd16, [%rd16+-32], %fd15;
	ld.global.f64 	%fd17, [%rd14+-24];
	mul.f64 	%fd18, %fd1, %fd17;
	atom.global.add.f64 	%fd19, [%rd16+-24], %fd18;
	ld.global.f64 	%fd20, [%rd14+-16];
	mul.f64 	%fd21, %fd1, %fd20;
	atom.global.add.f64 	%fd22, [%rd16+-16], %fd21;
	ld.global.f64 	%fd23, [%rd14+-8];
	mul.f64 	%fd24, %fd1, %fd23;
	atom.global.add.f64 	%fd25, [%rd16+-8], %fd24;
	ld.global.f64 	%fd26, [%rd14];
	mul.f64 	%fd27, %fd1, %fd26;
	atom.global.add.f64 	%fd28, [%rd16], %fd27;
	ld.global.f64 	%fd29, [%rd14+8];
	mul.f64 	%fd30, %fd1, %fd29;
	atom.global.add.f64 	%fd31, [%rd16+8], %fd30;
	ld.global.f64 	%fd32, [%rd14+16];
	mul.f64 	%fd33, %fd1, %fd32;
	atom.global.add.f64 	%fd34, [%rd16+16], %fd33;
	ld.global.f64 	%fd35, [%rd14+24];
	mul.f64 	%fd36, %fd1, %fd35;
	atom.global.add.f64 	%fd37, [%rd16+24], %fd36;
	ld.global.f64 	%fd38, [%rd14+32];
	mul.f64 	%fd39, %fd1, %fd38;
	atom.global.add.f64 	%fd40, [%rd16+32], %fd39;
	ld.global.f64 	%fd41, [%rd14+40];
	mul.f64 	%fd42, %fd1, %fd41;
	atom.global.add.f64 	%fd43, [%rd16+40], %fd42;
	ld.global.f64 	%fd44, [%rd14+48];
	mul.f64 	%fd45, %fd1, %fd44;
	atom.global.add.f64 	%fd46, [%rd16+48], %fd45;
	ld.global.f64 	%fd47, [%rd14+56];
	mul.f64 	%fd48, %fd1, %fd47;
	atom.global.add.f64 	%fd49, [%rd16+56], %fd48;
	add.s32 	%r75, %r75, 16;
	add.s32 	%r74, %r74, 16;
	add.s32 	%r73, %r73, 16;
	setp.ne.s32 	%p5, %r75, 0;
	mov.u32 	%r77, %r8;
	@%p5 bra 	$L__BB2_7;
$L__BB2_8:
	setp.eq.s32 	%p6, %r6, 0;
	@%p6 bra 	$L__BB2_18;
	add.s32 	%r58, %r6, -1;
	setp.lt.u32 	%p7, %r58, 7;
	@%p7 bra 	$L__BB2_11;
	add.s32 	%r59, %r77, %r14;
	mul.wide.s32 	%rd17, %r59, 8;
	add.s64 	%rd18, %rd2, %rd17;
	ld.global.f64 	%fd50, [%rd18];
	add.s32 	%r60, %r15, %r77;
	mul.wide.s32 	%rd19, %r60, 8;
	add.s64 	%rd20, %rd1, %rd19;
	mul.f64 	%fd51, %fd1, %fd50;
	atom.global.add.f64 	%fd52, [%rd20], %fd51;
	ld.global.f64 	%fd53, [%rd18+8];
	mul.f64 	%fd54, %fd1, %fd53;
	atom.global.add.f64 	%fd55, [%rd20+8], %fd54;
	ld.global.f64 	%fd56, [%rd18+16];
	mul.f64 	%fd57, %fd1, %fd56;
	atom.global.add.f64 	%fd58, [%rd20+16], %fd57;
	ld.global.f64 	%fd59, [%rd18+24];
	mul.f64 	%fd60, %fd1, %fd59;
	atom.global.add.f64 	%fd61, [%rd20+24], %fd60;
	ld.global.f64 	%fd62, [%rd18+32];
	mul.f64 	%fd63, %fd1, %fd62;
	atom.global.add.f64 	%fd64, [%rd20+32], %fd63;
	ld.global.f64 	%fd65, [%rd18+40];
	mul.f64 	%fd66, %fd1, %fd65;
	atom.global.add.f64 	%fd67, [%rd20+40], %fd66;
	ld.global.f64 	%fd68, [%rd18+48];
	mul.f64 	%fd69, %fd1, %fd68;
	atom.global.add.f64 	%fd70, [%rd20+48], %fd69;
	ld.global.f64 	%fd71, [%rd18+56];
	mul.f64 	%fd72, %fd1, %fd71;
	atom.global.add.f64 	%fd73, [%rd20+56], %fd72;
	add.s32 	%r77, %r77, 8;
$L__BB2_11:
	setp.eq.s32 	%p8, %r7, 0;
	@%p8 bra 	$L__BB2_18;
	add.s32 	%r61, %r7, -1;
	setp.lt.u32 	%p9, %r61, 3;
	@%p9 bra 	$L__BB2_14;
	add.s32 	%r62, %r77, %r14;
	mul.wide.s32 	%rd21, %r62, 8;
	add.s64 	%rd22, %rd2, %rd21;
	ld.global.f64 	%fd74, [%rd22];
	add.s32 	%r63, %r15, %r77;
	mul.wide.s32 	%rd23, %r63, 8;
	add.s64 	%rd24, %rd1, %rd23;
	mul.f64 	%fd75, %fd1, %fd74;
	atom.global.add.f64 	%fd76, [%rd24], %fd75;
	ld.global.f64 	%fd77, [%rd22+8];
	mul.f64 	%fd78, %fd1, %fd77;
	atom.global.add.f64 	%fd79, [%rd24+8], %fd78;
	ld.global.f64 	%fd80, [%rd22+16];
	mul.f64 	%fd81, %fd1, %fd80;
	atom.global.add.f64 	%fd82, [%rd24+16], %fd81;
	ld.global.f64 	%fd83, [%rd22+24];
	mul.f64 	%fd84, %fd1, %fd83;
	atom.global.add.f64 	%fd85, [%rd24+24], %fd84;
	add.s32 	%r77, %r77, 4;
$L__BB2_14:
	setp.eq.s32 	%p10, %r9, 0;
	@%p10 bra 	$L__BB2_18;
	setp.eq.s32 	%p11, %r9, 1;
	add.s32 	%r64, %r77, %r14;
	mul.wide.s32 	%rd25, %r64, 8;
	add.s64 	%rd5, %rd2, %rd25;
	ld.global.f64 	%fd86, [%rd5];
	add.s32 	%r65, %r15, %r77;
	mul.wide.s32 	%rd26, %r65, 8;
	add.s64 	%rd6, %rd1, %rd26;
	mul.f64 	%fd87, %fd1, %fd86;
	atom.global.add.f64 	%fd88, [%rd6], %fd87;
	@%p11 bra 	$L__BB2_18;
	setp.eq.s32 	%p12, %r9, 2;
	ld.global.f64 	%fd89, [%rd5+8];
	mul.f64 	%fd90, %fd1, %fd89;
	atom.global.add.f64 	%fd91, [%rd6+8], %fd90;
	@%p12 bra 	$L__BB2_18;
	ld.global.f64 	%fd92, [%rd5+16];
	mul.f64 	%fd93, %fd1, %fd92;
	atom.global.add.f64 	%fd94, [%rd6+16], %fd93;
$L__BB2_18:
	add.s32 	%r72, %r72, 1;
	setp.ne.s32 	%p13, %r72, %r36;
	@%p13 bra 	$L__BB2_5;
	ld.param.u32 	%r70, [_Z28conv2d_backward_input_kernelPKdS0_Pdiiiiiiii_param_6];
	add.s32 	%r71, %r71, 1;
	setp.ne.s32 	%p14, %r71, %r70;
	@%p14 bra 	$L__BB2_4;
$L__BB2_20:
	ret;

}


// ===== COMPILED SASS (sm_100) =====

	.target	sm_100

	.elftype	@"ET_EXEC"


//--------------------- .note.nv.tkinfo           --------------------------
	.section	.note.nv.tkinfo,"",@"SHT_NOTE"
	.sectionflags	@"SHF_NOTE_NV_TKINFO"
	.tkinfo
        /*0018*/ 	.word	0x00000002
        /*0030*/ 	.string	""
        /*0030*/ 	.string	"ptxas"
        /*0030*/ 	.string	"Cuda compilation tools, release 13.0, V13.0.88"
        /*0030*/ 	.string	"Build cuda_13.0.r13.0/compiler.36424714_0"
        /*0030*/ 	.string	"-arch sm_100 -m 64 "



//--------------------- .note.nv.cuinfo           --------------------------
	.section	.note.nv.cuinfo,"",@"SHT_NOTE"
	.sectionflags	@"SHF_NOTE_NV_CUINFO"
        /*0018*/ 	.short	0x0002
        /*001a*/ 	.short	0x0064
        /*001c*/ 	.short	0x0082
	.zero		2


//--------------------- .nv.info                  --------------------------
	.section	.nv.info,"",@"SHT_CUDA_INFO"
	.align	4


	//----- nvinfo : EIATTR_REGCOUNT
	.align		4
        /*0000*/ 	.byte	0x04, 0x2f
        /*0002*/ 	.short	(.L_1 - .L_0)
	.align		4
.L_0:
        /*0004*/ 	.word	index@(_Z12conv2dkernelPKdS0_Pdiiiiiiii)
        /*0008*/ 	.word	0x0000001f


	//----- nvinfo : EIATTR_FRAME_SIZE
	.align		4
.L_1:
        /*000c*/ 	.byte	0x04, 0x11
        /*000e*/ 	.short	(.L_3 - .L_2)
	.align		4
.L_2:
        /*0010*/ 	.word	index@(_Z12conv2dkernelPKdS0_Pdiiiiiiii)
        /*0014*/ 	.word	0x00000000


	//----- nvinfo : EIATTR_REGCOUNT
	.align		4
.L_3:
        /*0018*/ 	.byte	0x04, 0x2f
        /*001a*/ 	.short	(.L_5 - .L_4)
	.align		4
.L_4:
        /*001c*/ 	.word	index@(_Z30conv2d_backward_weights_kernelPKdS0_PdS1_iiiiiiii)
        /*0020*/ 	.word	0x00000020


	//----- nvinfo : EIATTR_FRAME_SIZE
	.align		4
.L_5:
        /*0024*/ 	.byte	0x04, 0x11
        /*0026*/ 	.short	(.L_7 - .L_6)
	.align		4
.L_6:
        /*0028*/ 	.word	index@(_Z30conv2d_backward_weights_kernelPKdS0_PdS1_iiiiiiii)
        /*002c*/ 	.word	0x00000000


	//----- nvinfo : EIATTR_REGCOUNT
	.align		4
.L_7:
        /*0030*/ 	.byte	0x04, 0x2f
        /*0032*/ 	.short	(.L_9 - .L_8)
	.align		4
.L_8:
        /*0034*/ 	.word	index@(_Z28conv2d_backward_input_kernelPKdS0_Pdiiiiiiii)
        /*0038*/ 	.word	0x00000020


	//----- nvinfo : EIATTR_FRAME_SIZE
	.align		4
.L_9:
        /*003c*/ 	.byte	0x04, 0x11
        /*003e*/ 	.short	(.L_11 - .L_10)
	.align		4
.L_10:
        /*0040*/ 	.word	index@(_Z28conv2d_backward_input_kernelPKdS0_Pdiiiiiiii)
        /*0044*/ 	.word	0x00000000


	//----- nvinfo : EIATTR_MIN_STACK_SIZE
	.align		4
.L_11:
        /*0048*/ 	.byte	0x04, 0x12
        /*004a*/ 	.short	(.L_13 - .L_12)
	.align		4
.L_12:
        /*004c*/ 	.word	index@(_Z28conv2d_backward_input_kernelPKdS0_Pdiiiiiiii)
        /*0050*/ 	.word	0x00000000


	//----- nvinfo : EIATTR_MIN_STACK_SIZE
	.align		4
.L_13:
        /*0054*/ 	.byte	0x04, 0x12
        /*0056*/ 	.short	(.L_15 - .L_14)
	.align		4
.L_14:
        /*0058*/ 	.word	index@(_Z30conv2d_backward_weights_kernelPKdS0_PdS1_iiiiiiii)
        /*005c*/ 	.word	0x00000000


	//----- nvinfo : EIATTR_MIN_STACK_SIZE
	.align		4
.L_15:
        /*0060*/ 	.byte	0x04, 0x12
        /*0062*/ 	.short	(.L_17 - .L_16)
	.align		4
.L_16:
        /*0064*/ 	.word	index@(_Z12conv2dkernelPKdS0_Pdiiiiiiii)
        /*0068*/ 	.word	0x00000000
.L_17:


//--------------------- .nv.compat                --------------------------
	.section	.nv.compat,"",@"SHT_CUDA_COMPAT_INFO"
	.align	4
        /*0000*/ 	.byte	0x02, 0x09, 0x00, 0x00, 0x02, 0x02, 0x01, 0x00, 0x02, 0x05, 0x05, 0x00, 0x03, 0x07, 0x01, 0x01
        /*0010*/ 	.byte	0x02, 0x03, 0x00, 0x00, 0x02, 0x06, 0x01, 0x00, 0x04, 0x0b, 0x08, 0x00, 0x01, 0x00, 0x00, 0x00
        /*0020*/ 	.byte	0x00, 0x00, 0x00, 0x00


//--------------------- .nv.info._Z28conv2d_backward_input_kernelPKdS0_Pdiiiiiiii --------------------------
	.section	.nv.info._Z28conv2d_backward_input_kernelPKdS0_Pdiiiiiiii,"",@"SHT_CUDA_INFO"
	.sectionflags	@""
	.align	4


	//----- nvinfo : EIATTR_CUDA_API_VERSION
	.align		4
        /*0000*/ 	.byte	0x04, 0x37
        /*0002*/ 	.short	(.L_19 - .L_18)
.L_18:
        /*0004*/ 	.word	0x00000082


	//----- nvinfo : EIATTR_KPARAM_INFO
	.align		4
.L_19:
        /*0008*/ 	.byte	0x04, 0x17
        /*000a*/ 	.short	(.L_21 - .L_20)
.L_20:
        /*000c*/ 	.word	0x00000000
        /*0010*/ 	.short	0x000a
        /*0012*/ 	.short	0x0034
        /*0014*/ 	.byte	0x00, 0xf0, 0x11, 0x00


	//----- nvinfo : EIATTR_KPARAM_INFO
	.align		4
.L_21:
        /*0018*/ 	.byte	0x04, 0x17
        /*001a*/ 	.short	(.L_23 - .L_22)
.L_22:
        /*001c*/ 	.word	0x00000000
        /*0020*/ 	.short	0x0009
        /*0022*/ 	.short	0x0030
        /*0024*/ 	.byte	0x00, 0xf0, 0x11, 0x00


	//----- nvinfo : EIATTR_KPARAM_INFO
	.align		4
.L_23:
        /*0028*/ 	.byte	0x04, 0x17
        /*002a*/ 	.short	(.L_25 - .L_24)
.L_24:
        /*002c*/ 	.word	0x00000000
        /*0030*/ 	.short	0x0008
        /*0032*/ 	.short	0x002c
        /*0034*/ 	.byte	0x00, 0xf0, 0x11, 0x00


	//----- nvinfo : EIATTR_KPARAM_INFO
	.align		4
.L_25:
        /*0038*/ 	.byte	0x04, 0x17
        /*003a*/ 	.short	(.L_27 - .L_26)
.L_26:
        /*003c*/ 	.word	0x00000000
        /*0040*/ 	.short	0x0007
        /*0042*/ 	.short	0x0028
        /*0044*/ 	.byte	0x00, 0xf0, 0x11, 0x00


	//----- nvinfo : EIATTR_KPARAM_INFO
	.align		4
.L_27:
        /*0048*/ 	.byte	0x04, 0x17
        /*004a*/ 	.short	(.L_29 - .L_28)
.L_28:
        /*004c*/ 	.word	0x00000000
        /*0050*/ 	.short	0x0006
        /*0052*/ 	.short	0x0024
        /*0054*/ 	.byte	0x00, 0xf0, 0x11, 0x00


	//----- nvinfo : EIATTR_KPARAM_INFO
	.align		4
.L_29:
        /*0058*/ 	.byte	0x04, 0x17
        /*005a*/ 	.short	(.L_31 - .L_30)
.L_30:
        /*005c*/ 	.word	0x00000000
        /*0060*/ 	.short	0x0005
        /*0062*/ 	.short	0x0020
        /*0064*/ 	.byte	0x00, 0xf0, 0x11, 0x00


	//----- nvinfo : EIATTR_KPARAM_INFO
	.align		4
.L_31:
        /*0068*/ 	.byte	0x04, 0x17
        /*006a*/ 	.short	(.L_33 - .L_32)
.L_32:
        /*006c*/ 	.word	0x00000000
        /*0070*/ 	.short	0x0004
        /*0072*/ 	.short	0x001c
        /*0074*/ 	.byte	0x00, 0xf0, 0x11, 0x00


	//----- nvinfo : EIATTR_KPARAM_INFO
	.align		4
.L_33:
        /*0078*/ 	.byte	0x04, 0x17
        /*007a*/ 	.short	(.L_35 - .L_34)
.L_34:
        /*007c*/ 	.word	0x00000000
        /*0080*/ 	.short	0x0003
        /*0082*/ 	.short	0x0018
        /*0084*/ 	.byte	0x00, 0xf0, 0x11, 0x00


	//----- nvinfo : EIATTR_KPARAM_INFO
	.align		4
.L_35:
        /*0088*/ 	.byte	0x04, 0x17
        /*008a*/ 	.short	(.L_37 - .L_36)
.L_36:
        /*008c*/ 	.word	0x00000000
        /*0090*/ 	.short	0x0002
        /*0092*/ 	.short	0x0010
        /*0094*/ 	.byte	0x00, 0xf5, 0x21, 0x00


	//----- nvinfo : EIATTR_KPARAM_INFO
	.align		4
.L_37:
        /*0098*/ 	.byte	0x04, 0x17
        /*009a*/ 	.short	(.L_39 - .L_38)
.L_38:
        /*009c*/ 	.word	0x00000000
        /*00a0*/ 	.short	0x0001
        /*00a2*/ 	.short	0x0008
        /*00a4*/ 	.byte	0x00, 0xf5, 0x21, 0x00


	//----- nvinfo : EIATTR_KPARAM_INFO
	.align		4
.L_39:
        /*00a8*/ 	.byte	0x04, 0x17
        /*00aa*/ 	.short	(.L_41 - .L_40)
.L_40:
        /*00ac*/ 	.word	0x00000000
        /*00b0*/ 	.short	0x0000
        /*00b2*/ 	.short	0x0000
        /*00b4*/ 	.byte	0x00, 0xf5, 0x21, 0x00


	//----- nvinfo : EIATTR_SPARSE_MMA_MASK
	.align		4
.L_41:
        /*00b8*/ 	.byte	0x03, 0x50
        /*00ba*/ 	.short	0x0000


	//----- nvinfo : EIATTR_MAXREG_COUNT
	.align		4
        /*00bc*/ 	.byte	0x03, 0x1b
        /*00be*/ 	.short	0x00ff


	//----- nvinfo : EIATTR_MERCURY_ISA_VERSION
	.align		4
        /*00c0*/ 	.byte	0x03, 0x5f
        /*00c2*/ 	.short	0x0101


	//----- nvinfo : EIATTR_VRC_CTA_INIT_COUNT
	.align		4
        /*00c4*/ 	.byte	0x02, 0x4a
	.zero		1
	.zero		1


	//----- nvinfo : EIATTR_EXIT_INSTR_OFFSETS
	.align		4
        /*00c8*/ 	.byte	0x04, 0x1c
        /*00ca*/ 	.short	(.L_43 - .L_42)


	//   ....[0]....
.L_42:
        /*00cc*/ 	.word	0x000000c0


	//   ....[1]....
        /*00d0*/ 	.word	0x000000f0


	//   ....[2]....
        /*00d4*/ 	.word	0x00000130


	//   ....[3]....
        /*00d8*/ 	.word	0x00001430


	//----- nvinfo : EIATTR_CBANK_PARAM_SIZE
	.align		4
.L_43:
        /*00dc*/ 	.byte	0x03, 0x19
        /*00de*/ 	.short	0x0038


	//----- nvinfo : EIATTR_PARAM_CBANK
	.align		4
        /*00e0*/ 	.byte	0x04, 0x0a
        /*00e2*/ 	.short	(.L_45 - .L_44)
	.align		4
.L_44:
        /*00e4*/ 	.word	index@(.nv.constant0._Z28conv2d_backward_input_kernelPKdS0_Pdiiiiiiii)
        /*00e8*/ 	.short	0x0380
        /*00ea*/ 	.short	0x0038


	//----- nvinfo : EIATTR_SW_WAR
	.align		4
.L_45:
        /*00ec*/ 	.byte	0x04, 0x36
        /*00ee*/ 	.short	(.L_47 - .L_46)
.L_46:
        /*00f0*/ 	.word	0x00000008
.L_47:


//--------------------- .nv.info._Z30conv2d_backward_weights_kernelPKdS0_PdS1_iiiiiiii --------------------------
	.section	.nv.info._Z30conv2d_backward_weights_kernelPKdS0_PdS1_iiiiiiii,"",@"SHT_CUDA_INFO"
	.sectionflags	@""
	.align	4


	//----- nvinfo : EIATTR_CUDA_API_VERSION
	.align		4
        /*0000*/ 	.byte	0x04, 0x37
        /*0002*/ 	.short	(.L_49 - .L_48)
.L_48:
        /*0004*/ 	.word	0x00000082


	//----- nvinfo : EIATTR_KPARAM_INFO
	.align		4
.L_49:
        /*0008*/ 	.byte	0x04, 0x17
        /*000a*/ 	.short	(.L_51 - .L_50)
.L_50:
        /*000c*/ 	.word	0x00000000
        /*0010*/ 	.short	0x000b
        /*0012*/ 	.short	0x003c
        /*0014*/ 	.byte	0x00, 0xf0, 0x11, 0x00


	//----- nvinfo : EIATTR_KPARAM_INFO
	.align		4
.L_51:
        /*0018*/ 	.byte	0x04, 0x17
        /*001a*/ 	.short	(.L_53 - .L_52)
.L_52:
        /*001c*/ 	.word	0x00000000
        /*0020*/ 	.short	0x000a
        /*0022*/ 	.short	0x0038
        /*0024*/ 	.byte	0x00, 0xf0, 0x11, 0x00


	//----- nvinfo : EIATTR_KPARAM_INFO
	.align		4
.L_53:
        /*0028*/ 	.byte	0x04, 0x17
        /*002a*/ 	.short	(.L_55 - .L_54)
.L_54:
        /*002c*/ 	.word	0x00000000
        /*0030*/ 	.short	0x0009
        /*0032*/ 	.short	0x0034
        /*0034*/ 	.byte	0x00, 0xf0, 0x11, 0x00


	//----- nvinfo : EIATTR_KPARAM_INFO
	.align		4
.L_55:
        /*0038*/ 	.byte	0x04, 0x17
        /*003a*/ 	.short	(.L_57 - .L_56)
.L_56:
        /*003c*/ 	.word	0x00000000
        /*0040*/ 	.short	0x0008
        /*0042*/ 	.short	0x0030
        /*0044*/ 	.byte	0x00, 0xf0, 0x11, 0x00


	//----- nvinfo : EIATTR_KPARAM_INFO
	.align		4
.L_57:
        /*0048*/ 	.byte	0x04, 0x17
        /*004a*/ 	.short	(.L_59 - .L_58)
.L_58:
        /*004c*/ 	.word	0x00000000
        /*0050*/ 	.short	0x0007
        /*0052*/ 	.short	0x002c
        /*0054*/ 	.byte	0x00, 0xf0, 0x11, 0x00


	//----- nvinfo : EIATTR_KPARAM_INFO
	.align		4
.L_59:
        /*0058*/ 	.byte	0x04, 0x17
        /*005a*/ 	.short	(.L_61 - .L_60)
.L_60:
        /*005c*/ 	.word	0x00000000
        /*0060*/ 	.short	0x0006
        /*0062*/ 	.short	0x0028
        /*0064*/ 	.byte	0x00, 0xf0, 0x11, 0x00


	//----- nvinfo : EIATTR_KPARAM_INFO
	.align		4
.L_61:
        /*0068*/ 	.byte	0x04, 0x17
        /*006a*/ 	.short	(.L_63 - .L_62)
.L_62:
        /*006c*/ 	.word	0x00000000
        /*0070*/ 	.short	0x0005
        /*0072*/ 	.short	0x0024
        /*0074*/ 	.byte	0x00, 0xf0, 0x11, 0x00


	//----- nvinfo : EIATTR_KPARAM_INFO
	.align		4
.L_63:
        /*0078*/ 	.byte	0x04, 0x17
        /*007a*/ 	.short	(.L_65 - .L_64)
.L_64:
        /*007c*/ 	.word	0x00000000
        /*0080*/ 	.short	0x0004
        /*0082*/ 	.short	0x0020
        /*0084*/ 	.byte	0x00, 0xf0, 0x11, 0x00


	//----- nvinfo : EIATTR_KPARAM_INFO
	.align		4
.L_65:
        /*0088*/ 	.byte	0x04, 0x17
        /*008a*/ 	.short	(.L_67 - .L_66)
.L_66:
        /*008c*/ 	.word	0x00000000
        /*0090*/ 	.short	0x0003
        /*0092*/ 	.short	0x0018
        /*0094*/ 	.byte	0x00, 0xf5, 0x21, 0x00


	//----- nvinfo : EIATTR_KPARAM_INFO
	.align		4
.L_67:
        /*0098*/ 	.byte	0x04, 0x17
        /*009a*/ 	.short	(.L_69 - .L_68)
.L_68:
        /*009c*/ 	.word	0x00000000
        /*00a0*/ 	.short	0x0002
        /*00a2*/ 	.short	0x0010
        /*00a4*/ 	.byte	0x00, 0xf5, 0x21, 0x00


	//----- nvinfo : EIATTR_KPARAM_INFO
	.align		4
.L_69:
        /*00a8*/ 	.byte	0x04, 0x17
        /*00aa*/ 	.short	(.L_71 - .L_70)
.L_70:
        /*00ac*/ 	.word	0x00000000
        /*00b0*/ 	.short	0x0001
        /*00b2*/ 	.short	0x0008
        /*00b4*/ 	.byte	0x00, 0xf5, 0x21, 0x00


	//----- nvinfo : EIATTR_KPARAM_INFO
	.align		4
.L_71:
        /*00b8*/ 	.byte	0x04, 0x17
        /*00ba*/ 	.short	(.L_73 - .L_72)
.L_72:
        /*00bc*/ 	.word	0x00000000
        /*00c0*/ 	.short	0x0000
        /*00c2*/ 	.short	0x0000
        /*00c4*/ 	.byte	0x00, 0xf5, 0x21, 0x00


	//----- nvinfo : EIATTR_SPARSE_MMA_MASK
	.align		4
.L_73:
        /*00c8*/ 	.byte	0x03, 0x50
        /*00ca*/ 	.short	0x0000


	//----- nvinfo : EIATTR_MAXREG_COUNT
	.align		4
        /*00cc*/ 	.byte	0x03, 0x1b
        /*00ce*/ 	.short	0x00ff


	//----- nvinfo : EIATTR_MERCURY_ISA_VERSION
	.align		4
        /*00d0*/ 	.byte	0x03, 0x5f
        /*00d2*/ 	.short	0x0101


	//----- nvinfo : EIATTR_VRC_CTA_INIT_COUNT
	.align		4
        /*00d4*/ 	.byte	0x02, 0x4a
	.zero		1
	.zero		1


	//----- nvinfo : EIATTR_EXIT_INSTR_OFFSETS
	.align		4
        /*00d8*/ 	.byte	0x04, 0x1c
        /*00da*/ 	.short	(.L_75 - .L_74)


	//   ....[0]....
.L_74:
        /*00dc*/ 	.word	0x000000c0


	//   ....[1]....
        /*00e0*/ 	.word	0x000006c0


	//   ....[2]....
        /*00e4*/ 	.word	0x00000800


	//   ....[3]....
        /*00e8*/ 	.word	0x00001460


	//----- nvinfo : EIATTR_CBANK_PARAM_SIZE
	.align		4
.L_75:
        /*00ec*/ 	.byte	0x03, 0x19
        /*00ee*/ 	.short	0x0040


	//----- nvinfo : EIATTR_PARAM_CBANK
	.align		4
        /*00f0*/ 	.byte	0x04, 0x0a
        /*00f2*/ 	.short	(.L_77 - .L_76)
	.align		4
.L_76:
        /*00f4*/ 	.word	index@(.nv.constant0._Z30conv2d_backward_weights_kernelPKdS0_PdS1_iiiiiiii)
        /*00f8*/ 	.short	0x0380
        /*00fa*/ 	.short	0x0040


	//----- nvinfo : EIATTR_SW_WAR
	.align		4
.L_77:
        /*00fc*/ 	.byte	0x04, 0x36
        /*00fe*/ 	.short	(.L_79 - .L_78)
.L_78:
        /*0100*/ 	.word	0x00000008
.L_79:


//--------------------- .nv.info._Z12conv2dkernelPKdS0_Pdiiiiiiii --------------------------
	.section	.nv.info._Z12conv2dkernelPKdS0_Pdiiiiiiii,"",@"SHT_CUDA_INFO"
	.sectionflags	@""
	.align	4


	//----- nvinfo : EIATTR_CUDA_API_VERSION
	.align		4
        /*0000*/ 	.byte	0x04, 0x37
        /*0002*/ 	.short	(.L_81 - .L_80)
.L_80:
        /*0004*/ 	.word	0x00000082


	//----- nvinfo : EIATTR_KPARAM_INFO
	.align		4
.L_81:
        /*0008*/ 	.byte	0x04, 0x17
        /*000a*/ 	.short	(.L_83 - .L_82)
.L_82:
        /*000c*/ 	.word	0x00000000
        /*0010*/ 	.short	0x000a
        /*0012*/ 	.short	0x0034
        /*0014*/ 	.byte	0x00, 0xf0, 0x11, 0x00


	//----- nvinfo : EIATTR_KPARAM_INFO
	.align		4
.L_83:
        /*0018*/ 	.byte	0x04, 0x17
        /*001a*/ 	.short	(.L_85 - .L_84)
.L_84:
        /*001c*/ 	.word	0x00000000
        /*0020*/ 	.short	0x0009
        /*0022*/ 	.short	0x0030
        /*0024*/ 	.byte	0x00, 0xf0, 0x11, 0x00


	//----- nvinfo : EIATTR_KPARAM_INFO
	.align		4
.L_85:
        /*0028*/ 	.byte	0x04, 0x17
        /*002a*/ 	.short	(.L_87 - .L_86)
.L_86:
        /*002c*/ 	.word	0x00000000
        /*0030*/ 	.short	0x0008
        /*0032*/ 	.short	0x002c
        /*0034*/ 	.byte	0x00, 0xf0, 0x11, 0x00


	//----- nvinfo : EIATTR_KPARAM_INFO
	.align		4
.L_87:
        /*0038*/ 	.byte	0x04, 0x17
        /*003a*/ 	.short	(.L_89 - .L_88)
.L_88:
        /*003c*/ 	.word	0x00000000
        /*0040*/ 	.short	0x0007
        /*0042*/ 	.short	0x0028
        /*0044*/ 	.byte	0x00, 0xf0, 0x11, 0x00


	//----- nvinfo : EIATTR_KPARAM_INFO
	.align		4
.L_89:
        /*0048*/ 	.byte	0x04, 0x17
        /*004a*/ 	.short	(.L_91 - .L_90)
.L_90:
        /*004c*/ 	.word	0x00000000
        /*0050*/ 	.short	0x0006
        /*0052*/ 	.short	0x0024
        /*0054*/ 	.byte	0x00, 0xf0, 0x11, 0x00


	//----- nvinfo : EIATTR_KPARAM_INFO
	.align		4
.L_91:
        /*0058*/ 	.byte	0x04, 0x17
        /*005a*/ 	.short	(.L_93 - .L_92)
.L_92:
        /*005c*/ 	.word	0x00000000
        /*0060*/ 	.short	0x0005
        /*0062*/ 	.short	0x0020
        /*0064*/ 	.byte	0x00, 0xf0, 0x11, 0x00


	//----- nvinfo : EIATTR_KPARAM_INFO
	.align		4
.L_93:
        /*0068*/ 	.byte	0x04, 0x17
        /*006a*/ 	.short	(.L_95 - .L_94)
.L_94:
        /*006c*/ 	.word	0x00000000
        /*0070*/ 	.short	0x0004
        /*0072*/ 	.short	0x001c
        /*0074*/ 	.byte	0x00, 0xf0, 0x11, 0x00


	//----- nvinfo : EIATTR_KPARAM_INFO
	.align		4
.L_95:
        /*0078*/ 	.byte	0x04, 0x17
        /*007a*/ 	.short	(.L_97 - .L_96)
.L_96:
        /*007c*/ 	.word	0x00000000
        /*0080*/ 	.short	0x0003
        /*0082*/ 	.short	0x0018
        /*0084*/ 	.byte	0x00, 0xf0, 0x11, 0x00


	//----- nvinfo : EIATTR_KPARAM_INFO
	.align		4
.L_97:
        /*0088*/ 	.byte	0x04, 0x17
        /*008a*/ 	.short	(.L_99 - .L_98)
.L_98:
        /*008c*/ 	.word	0x00000000
        /*0090*/ 	.short	0x0002
        /*0092*/ 	.short	0x0010
        /*0094*/ 	.byte	0x00, 0xf5, 0x21, 0x00


	//----- nvinfo : EIATTR_KPARAM_INFO
	.align		4
.L_99:
        /*0098*/ 	.byte	0x04, 0x17
        /*009a*/ 	.short	(.L_101 - .L_100)
.L_100:
        /*009c*/ 	.word	0x00000000
        /*00a0*/ 	.short	0x0001
        /*00a2*/ 	.short	0x0008
        /*00a4*/ 	.byte	0x00, 0xf5, 0x21, 0x00


	//----- nvinfo : EIATTR_KPARAM_INFO
	.align		4
.L_101:
        /*00a8*/ 	.byte	0x04, 0x17
        /*00aa*/ 	.short	(.L_103 - .L_102)
.L_102:
        /*00ac*/ 	.word	0x00000000
        /*00b0*/ 	.short	0x0000
        /*00b2*/ 	.short	0x0000
        /*00b4*/ 	.byte	0x00, 0xf5, 0x21, 0x00


	//----- nvinfo : EIATTR_SPARSE_MMA_MASK
	.align		4
.L_103:
        /*00b8*/ 	.byte	0x03, 0x50
        /*00ba*/ 	.short	0x0000


	//----- nvinfo : EIATTR_MAXREG_COUNT
	.align		4
        /*00bc*/ 	.byte	0x03, 0x1b
        /*00be*/ 	.short	0x00ff


	//----- nvinfo : EIATTR_MERCURY_ISA_VERSION
	.align		4
        /*00c0*/ 	.byte	0x03, 0x5f
        /*00c2*/ 	.short	0x0101


	//----- nvinfo : EIATTR_VRC_CTA_INIT_COUNT
	.align		4
        /*00c4*/ 	.byte	0x02, 0x4a
	.zero		1
	.zero		1


	//----- nvinfo : EIATTR_EXIT_INSTR_OFFSETS
	.align		4
        /*00c8*/ 	.byte	0x04, 0x1c
        /*00ca*/ 	.short	(.L_105 - .L_104)


	//   ....[0]....
.L_104:
        /*00cc*/ 	.word	0x000000c0


	//   ....[1]....
        /*00d0*/ 	.word	0x00001420


	//----- nvinfo : EIATTR_CBANK_PARAM_SIZE
	.align		4
.L_105:
        /*00d4*/ 	.byte	0x03, 0x19
        /*00d6*/ 	.short	0x0038


	//----- nvinfo : EIATTR_PARAM_CBANK
	.align		4
        /*00d8*/ 	.byte	0x04, 0x0a
        /*00da*/ 	.short	(.L_107 - .L_106)
	.align		4
.L_106:
        /*00dc*/ 	.word	index@(.nv.constant0._Z12conv2dkernelPKdS0_Pdiiiiiiii)
        /*00e0*/ 	.short	0x0380
        /*00e2*/ 	.short	0x0038


	//----- nvinfo : EIATTR_SW_WAR
	.align		4
.L_107:
        /*00e4*/ 	.byte	0x04, 0x36
        /*00e6*/ 	.short	(.L_109 - .L_108)
.L_108:
        /*00e8*/ 	.word	0x00000008
.L_109:


//--------------------- .nv.callgraph             --------------------------
	.section	.nv.callgraph,"",@"SHT_CUDA_CALLGRAPH"
	.align	4
	.sectionentsize	8
	.align		4
        /*0000*/ 	.word	0x00000000
	.align		4
        /*0004*/ 	.word	0xffffffff
	.align		4
        /*0008*/ 	.word	0x00000000
	.align		4
        /*000c*/ 	.word	0xfffffffe
	.align		4
        /*0010*/ 	.word	0x00000000
	.align		4
        /*0014*/ 	.word	0xfffffffd
	.align		4
        /*0018*/ 	.word	0x00000000
	.align		4
        /*001c*/ 	.word	0xfffffffc


//--------------------- .text._Z28conv2d_backward_input_kernelPKdS0_Pdiiiiiiii --------------------------
	.section	.text._Z28conv2d_backward_input_kernelPKdS0_Pdiiiiiiii,"ax",@progbits
	.align	128
        .global         _Z28conv2d_backward_input_kernelPKdS0_Pdiiiiiiii
        .type           _Z28conv2d_backward_input_kernelPKdS0_Pdiiiiiiii,@function
        .size           _Z28conv2d_backward_input_kernelPKdS0_Pdiiiiiiii,(.L_x_25 - _Z28conv2d_backward_input_kernelPKdS0_Pdiiiiiiii)
        .other          _Z28conv2d_backward_input_kernelPKdS0_Pdiiiiiiii,@"STO_CUDA_ENTRY STV_DEFAULT"
_Z28conv2d_backward_input_kernelPKdS0_Pdiiiiiiii:
.text._Z28conv2d_backward_input_kernelPKdS0_Pdiiiiiiii:
[----:B------:R-:W-:Y:S01]  /*0000*/  LDC R1, c[0x0][0x37c] ;  /* 0x0000df00ff017b82 */ /* 0x000fe20000000800 */
[----:B------:R-:W0:Y:S07]  /*0010*/  S2R R3, SR_TID.X ;  /* 0x0000000000037919 */ /* 0x000e2e0000002100 */
[----:B------:R-:W1:Y:S01]  /*0020*/  LDC.64 R6, c[0x0][0x3a8] ;  /* 0x0000ea00ff067b82 */ /* 0x000e620000000a00 */
[----:B------:R-:W1:Y:S07]  /*0030*/  LDCU UR5, c[0x0][0x398] ;  /* 0x00007300ff0577ac */ /* 0x000e6e0008000800 */
[----:B------:R-:W0:Y:S08]  /*0040*/  S2UR UR4, SR_CTAID.X ;  /* 0x00000000000479c3 */ /* 0x000e300000002500 */
[----:B------:R-:W0:Y:S08]  /*0050*/  LDC R14, c[0x0][0x360] ;  /* 0x0000d800ff0e7b82 */ /* 0x000e300000000800 */
[----:B------:R-:W2:Y:S01]  /*0060*/  LDC R11, c[0x0][0x3b0] ;  /* 0x0000ec00ff0b7b82 */ /* 0x000ea20000000800 */
[----:B-1----:R-:W-:-:S04]  /*0070*/  IMAD R0, R6, UR5, RZ ;  /* 0x0000000506007c24 */ /* 0x002fc8000f8e02ff */
[----:B------:R-:W-:Y:S02]  /*0080*/  IMAD R0, R0, R7, RZ ;  /* 0x0000000700007224 */ /* 0x000fe400078e02ff */
[----:B0-----:R-:W-:Y:S02]  /*0090*/  IMAD R14, R14, UR4, R3 ;  /* 0x000000040e0e7c24 */ /* 0x001fe4000f8e0203 */
[----:B--2---:R-:W-:-:S05]  /*00a0*/  IMAD R3, R0, R11, RZ ;  /* 0x0000000b00037224 */ /* 0x004fca00078e02ff */
[----:B------:R-:W-:-:S13]  /*00b0*/  ISETP.GE.AND P0, PT, R14, R3, PT ;  /* 0x000000030e00720c */ /* 0x000fda0003f06270 */
[----:B------:R-:W-:Y:S05]  /*00c0*/  @P0 EXIT ;  /* 0x000000000000094d */ /* 0x000fea0003800000 */
[----:B------:R-:W0:Y:S02]  /*00d0*/  LDC R0, c[0x0][0x3a4] ;  /* 0x0000e900ff007b82 */ /* 0x000e240000000800 */
[----:B0-----:R-:W-:-:S13]  /*00e0*/  ISETP.GE.AND P0, PT, R0, 0x1, PT ;  /* 0x000000010000780c */ /* 0x001fda0003f06270 */
[----:B------:R-:W-:Y:S05]  /*00f0*/  @!P0 EXIT ;  /* 0x000000000000894d */ /* 0x000fea0003800000 */
[----:B------:R-:W0:Y:S08]  /*0100*/  LDC R10, c[0x0][0x3b4] ;  /* 0x0000ed00ff0a7b82 */ /* 0x000e300000000800 */
[----:B------:R-:W1:Y:S01]  /*0110*/  LDC.64 R12, c[0x0][0x380] ;  /* 0x0000e000ff0c7b82 */ /* 0x000e620000000a00 */
[----:B0-----:R-:W-:-:S13]  /*0120*/  ISETP.GE.AND P0, PT, R10, 0x1, PT ;  /* 0x000000010a00780c */ /* 0x001fda0003f06270 */
[----:B-1----:R-:W-:Y:S05]  /*0130*/  @!P0 EXIT ;  /* 0x000000000000894d */ /* 0x002fea0003800000 */
[----:B------:R-:W0:Y:S01]  /*0140*/  LDCU.64 UR14, c[0x0][0x358] ;  /* 0x00006b00ff0e77ac */ /* 0x000e220008000a00 */
[----:B------:R-:W-:Y:S01]  /*0150*/  IMAD.WIDE R12, R14, 0x8, R12 ;  /* 0x000000080e0c7825 */ /* 0x000fe200078e020c */
[----:B------:R-:W-:-:S03]  /*0160*/  IABS R5, R7 ;  /* 0x0000000700057213 */ /* 0x000fc60000000000 */
[----:B------:R-:W-:Y:S01]  /*0170*/  IMAD R0, R6, R7, RZ ;  /* 0x0000000706007224 */ /* 0x000fe200078e02ff */
[----:B------:R-:W-:Y:S01]  /*0180*/  IABS R17, R6 ;  /* 0x0000000600117213 */ /* 0x000fe20000000000 */
[----:B------:R-:W1:Y:S01]  /*0190*/  LDCU.64 UR4, c[0x0][0x388] ;  /* 0x00007100ff0477ac */ /* 0x000e620008000a00 */
[-C--:B------:R-:W-:Y:S01]  /*01a0*/  IABS R16, R11.reuse ;  /* 0x0000000b00107213 */ /* 0x080fe20000000000 */
[----:B------:R-:W2:Y:S01]  /*01b0*/  LDCU.64 UR12, c[0x0][0x390] ;  /* 0x00007200ff0c77ac */ /* 0x000ea20008000a00 */
[----:B0-----:R-:W5:Y:S01]  /*01c0*/  LDG.E.64 R12, desc[UR14][R12.64] ;  /* 0x0000000e0c0c7981 */ /* 0x001f62000c1e1b00 */
[----:B------:R-:W0:Y:S01]  /*01d0*/  I2F.RP R4, R5 ;  /* 0x0000000500047306 */ /* 0x000e220000209400 */
[----:B------:R-:W-:Y:S01]  /*01e0*/  IABS R8, R0 ;  /* 0x0000000000087213 */ /* 0x000fe20000000000 */
[----:B------:R-:W-:Y:S01]  /*01f0*/  IMAD R15, R0, R11, RZ ;  /* 0x0000000b000f7224 */ /* 0x000fe200078e02ff */
[----:B-1----:R-:W-:-:S05]  /*0200*/  UIADD3 UR9, UP0, UPT, UR4, 0x40, URZ ;  /* 0x0000004004097890 */ /* 0x002fca000ff1e0ff */
[----:B------:R-:W1:Y:S01]  /*0210*/  I2F.RP R9, R8 ;  /* 0x0000000800097306 */ /* 0x000e620000209400 */
[----:B------:R-:W-:Y:S01]  /*0220*/  UMOV UR4, URZ ;  /* 0x000000ff00047c82 */ /* 0x000fe20008000000 */
[----:B------:R-:W-:Y:S02]  /*0230*/  UIADD3.X UR10, UPT, UPT, URZ, UR5, URZ, UP0, !UPT ;  /* 0x00000005ff0a7290 */ /* 0x000fe400087fe4ff */
[----:B--2---:R-:W-:-:S04]  /*0240*/  UIADD3 UR7, UP0, UPT, UR12, 0x40, URZ ;  /* 0x000000400c077890 */ /* 0x004fc8000ff1e0ff */
[----:B0-----:R-:W0:Y:S01]  /*0250*/  MUFU.RCP R4, R4 ;  /* 0x0000000400047308 */ /* 0x001e220000001000 */
[----:B------:R-:W-:-:S07]  /*0260*/  UIADD3.X UR8, UPT, UPT, URZ, UR13, URZ, UP0, !UPT ;  /* 0x0000000dff087290 */ /* 0x000fce00087fe4ff */
[----:B-1----:R-:W1:Y:S08]  /*0270*/  MUFU.RCP R9, R9 ;  /* 0x0000000900097308 */ /* 0x002e700000001000 */
[----:B------:R-:W-:Y:S01]  /*0280*/  I2F.RP R20, R17 ;  /* 0x0000001100147306 */ /* 0x000fe20000209400 */
[----:B0-----:R-:W-:-:S07]  /*0290*/  VIADD R18, R4, 0xffffffe ;  /* 0x0ffffffe04127836 */ /* 0x001fce0000000000 */
[----:B------:R0:W2:Y:S01]  /*02a0*/  F2I.FTZ.U32.TRUNC.NTZ R19, R18 ;  /* 0x0000001200137305 */ /* 0x0000a2000021f000 */
[----:B-1----:R-:W-:Y:S01]  /*02b0*/  VIADD R2, R9, 0xffffffe ;  /* 0x0ffffffe09027836 */ /* 0x002fe20000000000 */
[----:B------:R-:W-:-:S06]  /*02c0*/  IABS R9, R14 ;  /* 0x0000000e00097213 */ /* 0x000fcc0000000000 */
[----:B------:R1:W3:Y:S01]  /*02d0*/  F2I.FTZ.U32.TRUNC.NTZ R3, R2 ;  /* 0x0000000200037305 */ /* 0x0002e2000021f000 */
[----:B0-----:R-:W-:Y:S01]  /*02e0*/  IMAD.MOV.U32 R18, RZ, RZ, RZ ;  /* 0x000000ffff127224 */ /* 0x001fe200078e00ff */
[----:B--2---:R-:W-:-:S06]  /*02f0*/  IADD3 R4, PT, PT, RZ, -R19, RZ ;  /* 0x80000013ff047210 */ /* 0x004fcc0007ffe0ff */
[----:B------:R-:W0:Y:S01]  /*0300*/  MUFU.RCP R20, R20 ;  /* 0x0000001400147308 */ /* 0x000e220000001000 */
[----:B-1----:R-:W-:Y:S02]  /*0310*/  IMAD.MOV.U32 R2, RZ, RZ, RZ ;  /* 0x000000ffff027224 */ /* 0x002fe400078e00ff */
[----:B------:R-:W-:Y:S02]  /*0320*/  IMAD R21, R4, R5, RZ ;  /* 0x0000000504157224 */ /* 0x000fe400078e02ff */
[----:B---3--:R-:W-:-:S03]  /*0330*/  IMAD.MOV R23, RZ, RZ, -R3 ;  /* 0x000000ffff177224 */ /* 0x008fc600078e0a03 */
[----:B------:R-:W1:Y:S01]  /*0340*/  I2F.RP R22, R16 ;  /* 0x0000001000167306 */ /* 0x000e620000209400 */
[----:B------:R-:W-:Y:S01]  /*0350*/  IMAD.HI.U32 R21, R19, R21, R18 ;  /* 0x0000001513157227 */ /* 0x000fe200078e0012 */
[----:B------:R-:W-:Y:S02]  /*0360*/  MOV R18, R9 ;  /* 0x0000000900127202 */ /* 0x000fe40000000f00 */
[----:B------:R-:W-:Y:S01]  /*0370*/  IABS R19, R15 ;  /* 0x0000000f00137213 */ /* 0x000fe20000000000 */
[----:B------:R-:W-:Y:S02]  /*0380*/  IMAD R23, R23, R8, RZ ;  /* 0x0000000817177224 */ /* 0x000fe400078e02ff */
[----:B------:R-:W-:-:S04]  /*0390*/  IMAD.HI.U32 R4, R21, R18, RZ ;  /* 0x0000001215047227 */ /* 0x000fc800078e00ff */
[----:B------:R-:W-:Y:S01]  /*03a0*/  IMAD.HI.U32 R21, R3, R23, R2 ;  /* 0x0000001703157227 */ /* 0x000fe200078e0002 */
[----:B------:R-:W-:Y:S01]  /*03b0*/  IABS R3, R0 ;  /* 0x0000000000037213 */ /* 0x000fe20000000000 */
[----:B------:R-:W2:Y:S02]  /*03c0*/  I2F.RP R2, R19 ;  /* 0x0000001300027306 */ /* 0x000ea40000209400 */
[----:B------:R-:W-:Y:S01]  /*03d0*/  IMAD.MOV R23, RZ, RZ, -R4 ;  /* 0x000000ffff177224 */ /* 0x000fe200078e0a04 */
[----:B------:R-:W-:Y:S01]  /*03e0*/  IADD3 R24, PT, PT, RZ, -R3, RZ ;  /* 0x80000003ff187210 */ /* 0x000fe20007ffe0ff */
[----:B0-----:R-:W-:Y:S02]  /*03f0*/  VIADD R3, R20, 0xffffffe ;  /* 0x0ffffffe14037836 */ /* 0x001fe40000000000 */
[----:B------:R-:W-:Y:S02]  /*0400*/  IMAD R20, R5, R23, R18 ;  /* 0x0000001705147224 */ /* 0x000fe400078e0212 */
[----:B------:R-:W-:Y:S01]  /*0410*/  IMAD.MOV.U32 R23, RZ, RZ, R24 ;  /* 0x000000ffff177224 */ /* 0x000fe200078e0018 */
[----:B-1----:R0:W1:Y:S01]  /*0420*/  MUFU.RCP R9, R22 ;  /* 0x0000001600097308 */ /* 0x0020620000001000 */
[----:B------:R-:W-:Y:S01]  /*0430*/  IMAD.HI.U32 R21, R21, R18, RZ ;  /* 0x0000001215157227 */ /* 0x000fe200078e00ff */
[----:B------:R-:W-:-:S03]  /*0440*/  ISETP.GT.U32.AND P4, PT, R5, R20, PT ;  /* 0x000000140500720c */ /* 0x000fc60003f84070 */
[----:B------:R-:W-:-:S03]  /*0450*/  IMAD R23, R21, R23, R18 ;  /* 0x0000001715177224 */ /* 0x000fc600078e0212 */
[----:B------:R-:W3:Y:S01]  /*0460*/  F2I.FTZ.U32.TRUNC.NTZ R3, R3 ;  /* 0x0000000300037305 */ /* 0x000ee2000021f000 */
[----:B0-----:R-:W-:Y:S02]  /*0470*/  LOP3.LUT R22, R14, R7, RZ, 0x3c, !PT ;  /* 0x000000070e167212 */ /* 0x001fe400078e3cff */
[----:B------:R-:W-:Y:S02]  /*0480*/  ISETP.GT.U32.AND P5, PT, R8, R23, PT ;  /* 0x000000170800720c */ /* 0x000fe40003fa4070 */
[----:B------:R-:W-:Y:S02]  /*0490*/  ISETP.GE.AND P0, PT, R22, RZ, PT ;  /* 0x000000ff1600720c */ /* 0x000fe40003f06270 */
[----:B------:R-:W-:Y:S01]  /*04a0*/  @!P4 IADD3 R20, PT, PT, R20, -R5, RZ ;  /* 0x800000051414c210 */ /* 0x000fe20007ffe0ff */
[----:B--2---:R-:W0:Y:S01]  /*04b0*/  MUFU.RCP R2, R2 ;  /* 0x0000000200027308 */ /* 0x004e220000001000 */
[----:B-1----:R-:W-:Y:S01]  /*04c0*/  VIADD R24, R9, 0xffffffe ;  /* 0x0ffffffe09187836 */ /* 0x002fe20000000000 */
[----:B------:R-:W-:-:S02]  /*04d0*/  @!P4 IADD3 R4, PT, PT, R4, 0x1, RZ ;  /* 0x000000010404c810 */ /* 0x000fc40007ffe0ff */
[----:B------:R-:W-:Y:S02]  /*04e0*/  ISETP.GE.U32.AND P3, PT, R20, R5, PT ;  /* 0x000000051400720c */ /* 0x000fe40003f66070 */
[----:B------:R-:W-:Y:S01]  /*04f0*/  LOP3.LUT R9, R14, R0, RZ, 0x3c, !PT ;  /* 0x000000000e097212 */ /* 0x000fe200078e3cff */
[----:B---3--:R-:W-:Y:S01]  /*0500*/  IMAD.MOV R20, RZ, RZ, -R3 ;  /* 0x000000ffff147224 */ /* 0x008fe200078e0a03 */
[-C--:B------:R-:W-:Y:S01]  /*0510*/  @!P5 IADD3 R23, PT, PT, R23, -R8.reuse, RZ ;  /* 0x800000081717d210 */ /* 0x080fe20007ffe0ff */
[----:B------:R-:W1:Y:S01]  /*0520*/  F2I.FTZ.U32.TRUNC.NTZ R5, R24 ;  /* 0x0000001800057305 */ /* 0x000e62000021f000 */
[----:B------:R-:W-:Y:S01]  /*0530*/  ISETP.NE.AND P4, PT, R7, RZ, PT ;  /* 0x000000ff0700720c */ /* 0x000fe20003f85270 */
[----:B------:R-:W-:Y:S01]  /*0540*/  @!P5 VIADD R21, R21, 0x1 ;  /* 0x000000011515d836 */ /* 0x000fe20000000000 */
[----:B------:R-:W-:Y:S02]  /*0550*/  ISETP.GE.U32.AND P1, PT, R23, R8, PT ;  /* 0x000000081700720c */ /* 0x000fe40003f26070 */
[----:B------:R-:W-:-:S02]  /*0560*/  ISETP.GE.AND P2, PT, R9, RZ, PT ;  /* 0x000000ff0900720c */ /* 0x000fc40003f46270 */
[----:B------:R-:W-:Y:S01]  /*0570*/  ISETP.NE.AND P5, PT, R15, RZ, PT ;  /* 0x000000ff0f00720c */ /* 0x000fe20003fa5270 */
[----:B0-----:R-:W-:Y:S02]  /*0580*/  VIADD R22, R2, 0xffffffe ;  /* 0x0ffffffe02167836 */ /* 0x001fe40000000000 */
[----:B------:R-:W-:Y:S02]  /*0590*/  IMAD.MOV.U32 R2, RZ, RZ, R20 ;  /* 0x000000ffff027224 */ /* 0x000fe400078e0014 */
[----:B------:R-:W-:Y:S01]  /*05a0*/  @P3 VIADD R4, R4, 0x1 ;  /* 0x0000000104043836 */ /* 0x000fe20000000000 */
[----:B------:R-:W0:Y:S01]  /*05b0*/  F2I.FTZ.U32.TRUNC.NTZ R9, R22 ;  /* 0x0000001600097305 */ /* 0x000e22000021f000 */
[----:B------:R-:W-:Y:S02]  /*05c0*/  IMAD R23, R2, R17, RZ ;  /* 0x0000001102177224 */ /* 0x000fe400078e02ff */
[----:B------:R-:W-:Y:S01]  /*05d0*/  HFMA2 R2, -RZ, RZ, 0, 0 ;  /* 0x00000000ff027431 */ /* 0x000fe200000001ff */
[----:B------:R-:W-:-:S02]  /*05e0*/  ISETP.NE.AND P3, PT, R0, RZ, PT ;  /* 0x000000ff0000720c */ /* 0x000fc40003f65270 */
[----:B------:R-:W-:Y:S01]  /*05f0*/  MOV R20, R4 ;  /* 0x0000000400147202 */ /* 0x000fe20000000f00 */
[----:B------:R-:W-:Y:S01]  /*0600*/  HFMA2 R4, -RZ, RZ, 0, 0 ;  /* 0x00000000ff047431 */ /* 0x000fe200000001ff */
[----:B------:R-:W-:-:S03]  /*0610*/  @P1 IADD3 R21, PT, PT, R21, 0x1, RZ ;  /* 0x0000000115151810 */ /* 0x000fc60007ffe0ff */
[----:B------:R-:W-:Y:S01]  /*0620*/  @!P0 IMAD.MOV R20, RZ, RZ, -R20 ;  /* 0x000000ffff148224 */ /* 0x000fe200078e0a14 */
[----:B------:R-:W-:Y:S01]  /*0630*/  @!P4 LOP3.LUT R20, RZ, R7, RZ, 0x33, !PT ;  /* 0x00000007ff14c212 */ /* 0x000fe200078e33ff */
[----:B------:R-:W-:Y:S01]  /*0640*/  IMAD.HI.U32 R2, R3, R23, R2 ;  /* 0x0000001703027227 */ /* 0x000fe200078e0002 */
[----:B------:R-:W-:Y:S02]  /*0650*/  @!P2 IADD3 R21, PT, PT, -R21, RZ, RZ ;  /* 0x000000ff1515a210 */ /* 0x000fe40007ffe1ff */
[----:B------:R-:W-:Y:S01]  /*0660*/  IABS R8, R20 ;  /* 0x0000001400087213 */ /* 0x000fe20000000000 */
[----:B-1----:R-:W-:Y:S01]  /*0670*/  IMAD.MOV R3, RZ, RZ, -R5 ;  /* 0x000000ffff037224 */ /* 0x002fe200078e0a05 */
[----:B------:R-:W-:Y:S01]  /*0680*/  @!P3 LOP3.LUT R21, RZ, R0, RZ, 0x33, !PT ;  /* 0x00000000ff15b212 */ /* 0x000fe200078e33ff */
[----:B0-----:R-:W-:Y:S01]  /*0690*/  IMAD.MOV R22, RZ, RZ, -R9 ;  /* 0x000000ffff167224 */ /* 0x001fe200078e0a09 */
[----:B------:R-:W-:Y:S01]  /*06a0*/  IABS R23, R15 ;  /* 0x0000000f00177213 */ /* 0x000fe20000000000 */
[----:B------:R-:W-:Y:S01]  /*06b0*/  IMAD R3, R3, R16, RZ ;  /* 0x0000001003037224 */ /* 0x000fe200078e02ff */
[----:B------:R-:W-:Y:S01]  /*06c0*/  ISETP.GE.AND P6, PT, R20, RZ, PT ;  /* 0x000000ff1400720c */ /* 0x000fe20003fc6270 */
[----:B------:R-:W-:Y:S01]  /*06d0*/  IMAD.MOV.U32 R0, RZ, RZ, R8 ;  /* 0x000000ffff007224 */ /* 0x000fe200078e0008 */
[----:B------:R-:W-:Y:S01]  /*06e0*/  MOV R8, RZ ;  /* 0x000000ff00087202 */ /* 0x000fe20000000f00 */
[----:B------:R-:W-:Y:S01]  /*06f0*/  IMAD.HI.U32 R4, R5, R3, R4 ;  /* 0x0000000305047227 */ /* 0x000fe200078e0004 */
[----:B------:R-:W-:-:S03]  /*0700*/  IABS R5, R21 ;  /* 0x0000001500057213 */ /* 0x000fc60000000000 */
[----:B------:R-:W-:Y:S02]  /*0710*/  IMAD R3, R22, R19, RZ ;  /* 0x0000001316037224 */ /* 0x000fe400078e02ff */
[----:B------:R-:W-:Y:S02]  /*0720*/  IMAD.MOV R23, RZ, RZ, -R23 ;  /* 0x000000ffff177224 */ /* 0x000fe400078e0a17 */
[----:B------:R-:W-:Y:S01]  /*0730*/  IMAD.HI.U32 R9, R9, R3, R8 ;  /* 0x0000000309097227 */ /* 0x000fe200078e0008 */
[----:B------:R-:W-:Y:S02]  /*0740*/  MOV R3, R5 ;  /* 0x0000000500037202 */ /* 0x000fe40000000f00 */
[----:B------:R-:W-:Y:S01]  /*0750*/  MOV R5, R23 ;  /* 0x0000001700057202 */ /* 0x000fe20000000f00 */
[----:B------:R-:W-:-:S04]  /*0760*/  IMAD.HI.U32 R2, R2, R0, RZ ;  /* 0x0000000002027227 */ /* 0x000fc800078e00ff */
[----:B------:R-:W-:-:S04]  /*0770*/  IMAD.HI.U32 R9, R9, R18, RZ ;  /* 0x0000001209097227 */ /* 0x000fc800078e00ff */
[----:B------:R-:W-:Y:S02]  /*0780*/  IMAD.MOV R2, RZ, RZ, -R2 ;  /* 0x000000ffff027224 */ /* 0x000fe400078e0a02 */
[----:B------:R-:W-:Y:S01]  /*0790*/  IMAD R18, R9, R5, R18 ;  /* 0x0000000509127224 */ /* 0x000fe200078e0212 */
[----:B------:R-:W-:Y:S01]  /*07a0*/  LOP3.LUT R5, R10, 0x3, RZ, 0xc0, !PT ;  /* 0x000000030a057812 */ /* 0x000fe200078ec0ff */
[----:B------:R-:W-:Y:S01]  /*07b0*/  IMAD R2, R17, R2, R0 ;  /* 0x0000000211027224 */ /* 0x000fe200078e0200 */
[----:B------:R-:W-:Y:S01]  /*07c0*/  LOP3.LUT R0, R14, R15, RZ, 0x3c, !PT ;  /* 0x0000000f0e007212 */ /* 0x000fe200078e3cff */
[----:B------:R-:W-:Y:S01]  /*07d0*/  IMAD.HI.U32 R4, R4, R3, RZ ;  /* 0x0000000304047227 */ /* 0x000fe200078e00ff */
[----:B------:R-:W-:Y:S02]  /*07e0*/  ISETP.GT.U32.AND P2, PT, R19, R18, PT ;  /* 0x000000121300720c */ /* 0x000fe40003f44070 */
[----:B------:R-:W-:Y:S01]  /*07f0*/  ISETP.GT.U32.AND P0, PT, R17, R2, PT ;  /* 0x000000021100720c */ /* 0x000fe20003f04070 */
[----:B------:R-:W-:-:S04]  /*0800*/  IMAD.MOV R4, RZ, RZ, -R4 ;  /* 0x000000ffff047224 */ /* 0x000fc800078e0a04 */
[----:B------:R-:W-:Y:S02]  /*0810*/  IMAD R3, R16, R4, R3 ;  /* 0x0000000410037224 */ /* 0x000fe400078e0203 */
[----:B------:R-:W-:-:S03]  /*0820*/  IMAD.MOV R4, RZ, RZ, -R20 ;  /* 0x000000ffff047224 */ /* 0x000fc600078e0a14 */
[----:B------:R-:W-:Y:S01]  /*0830*/  ISETP.GT.U32.AND P1, PT, R16, R3, PT ;  /* 0x000000031000720c */ /* 0x000fe20003f24070 */
[----:B------:R-:W-:Y:S02]  /*0840*/  @!P2 IMAD.IADD R18, R18, 0x1, -R19 ;  /* 0x000000011212a824 */ /* 0x000fe400078e0a13 */
[----:B------:R-:W-:Y:S01]  /*0850*/  @!P0 IADD3 R2, PT, PT, R2, -R17, RZ ;  /* 0x8000001102028210 */ /* 0x000fe20007ffe0ff */
[----:B------:R-:W-:Y:S01]  /*0860*/  @!P2 VIADD R9, R9, 0x1 ;  /* 0x000000010909a836 */ /* 0x000fe20000000000 */
[----:B------:R-:W-:Y:S01]  /*0870*/  ISETP.GE.AND P2, PT, R21, RZ, PT ;  /* 0x000000ff1500720c */ /* 0x000fe20003f46270 */
[----:B------:R-:W-:Y:S01]  /*0880*/  IMAD R4, R7, R4, R14 ;  /* 0x0000000407047224 */ /* 0x000fe200078e020e */
[----:B------:R-:W-:Y:S02]  /*0890*/  ISETP.GT.U32.AND P4, PT, R17, R2, PT ;  /* 0x000000021100720c */ /* 0x000fe40003f84070 */
[----:B------:R-:W-:-:S04]  /*08a0*/  ISETP.GE.U32.AND P3, PT, R18, R19, PT ;  /* 0x000000131200720c */ /* 0x000fc80003f66070 */
[----:B------:R-:W-:Y:S02]  /*08b0*/  @!P1 IADD3 R3, PT, PT, R3, -R16, RZ ;  /* 0x8000001003039210 */ /* 0x000fe40007ffe0ff */
[----:B------:R-:W-:Y:S02]  /*08c0*/  ISETP.GE.AND P1, PT, R0, RZ, PT ;  /* 0x000000ff0000720c */ /* 0x000fe40003f26270 */
[----:B------:R-:W-:-:S03]  /*08d0*/  ISETP.GT.U32.AND P0, PT, R16, R3, PT ;  /* 0x000000031000720c */ /* 0x000fc60003f04070 */
[----:B------:R-:W-:Y:S02]  /*08e0*/  @!P4 IADD3 R2, PT, PT, R2, -R17, RZ ;  /* 0x800000110202c210 */ /* 0x000fe40007ffe0ff */
[----:B------:R-:W-:Y:S01]  /*08f0*/  @P3 VIADD R9, R9, 0x1 ;  /* 0x0000000109093836 */ /* 0x000fe20000000000 */
[----:B------:R-:W-:Y:S02]  /*0900*/  ISETP.NE.AND P3, PT, R6, RZ, PT ;  /* 0x000000ff0600720c */ /* 0x000fe40003f65270 */
[----:B------:R-:W-:Y:S02]  /*0910*/  ISETP.NE.AND P4, PT, R11, RZ, PT ;  /* 0x000000ff0b00720c */ /* 0x000fe40003f85270 */
[----:B------:R-:W-:Y:S02]  /*0920*/  MOV R0, R9 ;  /* 0x0000000900007202 */ /* 0x000fe40000000f00 */
[----:B------:R-:W-:Y:S01]  /*0930*/  @!P6 IADD3 R2, PT, PT, -R2, RZ, RZ ;  /* 0x000000ff0202e210 */ /* 0x000fe20007ffe1ff */
[----:B------:R-:W-:Y:S01]  /*0940*/  @!P0 IMAD.IADD R3, R3, 0x1, -R16 ;  /* 0x0000000103038824 */ /* 0x000fe200078e0a10 */
[----:B------:R-:W-:-:S02]  /*0950*/  @!P1 IADD3 R0, PT, PT, -R0, RZ, RZ ;  /* 0x000000ff00009210 */ /* 0x000fc40007ffe1ff */
[----:B------:R-:W-:Y:S01]  /*0960*/  @!P5 LOP3.LUT R0, RZ, R15, RZ, 0x33, !PT ;  /* 0x0000000fff00d212 */ /* 0x000fe200078e33ff */
[----:B------:R-:W-:Y:S02]  /*0970*/  @!P2 IMAD.MOV R3, RZ, RZ, -R3 ;  /* 0x000000ffff03a224 */ /* 0x000fe400078e0a03 */
[----:B------:R-:W-:Y:S02]  /*0980*/  @!P3 LOP3.LUT R2, RZ, R6, RZ, 0x33, !PT ;  /* 0x00000006ff02b212 */ /* 0x000fe400078e33ff */
[----:B------:R-:W-:-:S07]  /*0990*/  @!P4 LOP3.LUT R3, RZ, R11, RZ, 0x33, !PT ;  /* 0x0000000bff03c212 */ /* 0x000fce00078e33ff */
.L_x_6:
[----:B012-4-:R-:W0:Y:S01]  /*09a0*/  LDC R8, c[0x0][0x3a4] ;  /* 0x0000e900ff087b82 */ /* 0x017e220000000800 */
[----:B------:R-:W-:Y:S01]  /*09b0*/  UMOV UR5, URZ ;  /* 0x000000ff00057c82 */ /* 0x000fe20008000000 */
[-C--:B0-----:R-:W-:Y:S02]  /*09c0*/  IMAD R6, R3, R8.reuse, UR4 ;  /* 0x0000000403067e24 */ /* 0x081fe4000f8e0208 */
[----:B------:R-:W-:Y:S01]  /*09d0*/  IMAD R7, R0, R8, UR4 ;  /* 0x0000000400077e24 */ /* 0x000fe2000f8e0208 */
[----:B------:R-:W-:-:S06]  /*09e0*/  UIADD3 UR4, UPT, UPT, UR4, 0x1, URZ ;  /* 0x0000000104047890 */ /* 0x000fcc000fffe0ff */
[----:B---3--:R-:W-:-:S13]  /*09f0*/  ISETP.NE.AND P1, PT, R8, UR4, PT ;  /* 0x0000000408007c0c */ /* 0x008fda000bf25270 */
.L_x_5:
[----:B0-----:R-:W0:Y:S01]  /*0a00*/  LDC R11, c[0x0][0x3b4] ;  /* 0x0000ed00ff0b7b82 */ /* 0x001e220000000800 */
[----:B-1----:R-:W1:Y:S01]  /*0a10*/  LDCU UR6, c[0x0][0x39c] ;  /* 0x00007380ff0677ac */ /* 0x002e620008000800 */
[----:B------:R-:W-:Y:S01]  /*0a20*/  IMAD.MOV.U32 R16, RZ, RZ, RZ ;  /* 0x000000ffff107224 */ /* 0x000fe200078e00ff */
[----:B--2---:R-:W2:Y:S01]  /*0a30*/  LDCU UR11, c[0x0][0x3a0] ;  /* 0x00007400ff0b77ac */ /* 0x004ea20008000800 */
[----:B-1--4-:R-:W-:Y:S01]  /*0a40*/  IMAD R9, R7, UR6, R2 ;  /* 0x0000000607097c24 */ /* 0x012fe2000f8e0202 */
[----:B0-----:R-:W-:Y:S01]  /*0a50*/  ISETP.GE.U32.AND P0, PT, R11, 0x10, PT ;  /* 0x000000100b00780c */ /* 0x001fe20003f06070 */
[----:B------:R-:W-:-:S03]  /*0a60*/  IMAD R8, R6, R11, UR5 ;  /* 0x0000000506087e24 */ /* 0x000fc6000f8e020b */
[----:B------:R-:W-:Y:S01]  /*0a70*/  IADD3 R9, PT, PT, R9, UR5, RZ ;  /* 0x0000000509097c10 */ /* 0x000fe2000fffe0ff */
[----:B------:R-:W-:Y:S01]  /*0a80*/  UIADD3 UR5, UPT, UPT, UR5, 0x1, URZ ;  /* 0x0000000105057890 */ /* 0x000fe2000fffe0ff */
[----:B------:R-:W-:-:S03]  /*0a90*/  IMAD R8, R8, R11, RZ ;  /* 0x0000000b08087224 */ /* 0x000fc600078e02ff */
[----:B--2---:R-:W-:Y:S02]  /*0aa0*/  IMAD R9, R9, UR11, R4 ;  /* 0x0000000b09097c24 */ /* 0x004fe4000f8e0204 */
[----:B------:R-:W-:Y:S02]  /*0ab0*/  ISETP.NE.AND P2, PT, R11, UR5, PT ;  /* 0x000000050b007c0c */ /* 0x000fe4000bf45270 */
[----:B---3--:R-:W-:Y:S11]  /*0ac0*/  @!P0 BRA `(.L_x_0) ;  /* 0x0000000400008947 */ /* 0x008ff60003800000 */
[----:B------:R-:W-:Y:S01]  /*0ad0*/  LOP3.LUT R10, R11, 0x7ffffff0, RZ, 0xc0, !PT ;  /* 0x7ffffff00b0a7812 */ /* 0x000fe200078ec0ff */
[----:B------:R-:W-:Y:S01]  /*0ae0*/  IMAD.MOV.U32 R11, RZ, RZ, R8 ;  /* 0x000000ffff0b7224 */ /* 0x000fe200078e0008 */
[----:B------:R-:W-:Y:S02]  /*0af0*/  MOV R23, R9 ;  /* 0x0000000900177202 */ /* 0x000fe40000000f00 */
[----:B------:R-:W-:-:S07]  /*0b00*/  IADD3 R22, PT, PT, -R10, RZ, RZ ;  /* 0x000000ff0a167210 */ /* 0x000fce0007ffe1ff */
.L_x_1:
[----:B------:R-:W-:Y:S01]  /*0b10*/  MOV R15, UR10 ;  /* 0x0000000a000f7c02 */ /* 0x000fe20008000f00 */
[----:B------:R-:W-:-:S04]  /*0b20*/  IMAD.U32 R14, RZ, RZ, UR9 ;  /* 0x00000009ff0e7e24 */ /* 0x000fc8000f8e00ff */
[----:B------:R-:W-:-:S05]  /*0b30*/  IMAD.WIDE R14, R11, 0x8, R14 ;  /* 0x000000080b0e7825 */ /* 0x000fca00078e020e */
[----:B--2---:R-:W2:Y:S01]  /*0b40*/  LDG.E.64 R16, desc[UR14][R14.64+-0x40] ;  /* 0xffffc00e0e107981 */ /* 0x004ea2000c1e1b00 */
[----:B------:R-:W-:Y:S01]  /*0b50*/  MOV R19, UR8 ;  /* 0x0000000800137c02 */ /* 0x000fe20008000f00 */
[----:B------:R-:W-:-:S04]  /*0b60*/  IMAD.U32 R18, RZ, RZ, UR7 ;  /* 0x00000007ff127e24 */ /* 0x000fc8000f8e00ff */
[----:B------:R-:W-:Y:S01]  /*0b70*/  IMAD.WIDE R18, R23, 0x8, R18 ;  /* 0x0000000817127825 */ /* 0x000fe200078e0212 */
[----:B--2--5:R-:W-:-:S07]  /*0b80*/  DMUL R16, R12, R16 ;  /* 0x000000100c107228 */ /* 0x024fce0000000000 */
[----:B------:R0:W-:Y:S04]  /*0b90*/  REDG.E.ADD.F64.RN.STRONG.GPU desc[UR14][R18.64+-0x40], R16 ;  /* 0xffffc010120079a6 */ /* 0x0001e8000c12ff0e */
[----:B------:R-:W2:Y:S02]  /*0ba0*/  LDG.E.64 R26, desc[UR14][R14.64+-0x38] ;  /* 0xffffc80e0e1a7981 */ /* 0x000ea4000c1e1b00 */
[----:B--2---:R-:W-:-:S07]  /*0bb0*/  DMUL R26, R12, R26 ;  /* 0x0000001a0c1a7228 */ /* 0x004fce0000000000 */
[----:B------:R1:W-:Y:S04]  /*0bc0*/  REDG.E.ADD.F64.RN.STRONG.GPU desc[UR14][R18.64+-0x38], R26 ;  /* 0xffffc81a120079a6 */ /* 0x0003e8000c12ff0e */
[----:B------:R-:W2:Y:S02]  /*0bd0*/  LDG.E.64 R24, desc[UR14][R14.64+-0x30] ;  /* 0xffffd00e0e187981 */ /* 0x000ea4000c1e1b00 */
[----:B--2---:R-:W-:-:S07]  /*0be0*/  DMUL R24, R12, R24 ;  /* 0x000000180c187228 */ /* 0x004fce0000000000 */
[----:B------:R2:W-:Y:S04]  /*0bf0*/  REDG.E.ADD.F64.RN.STRONG.GPU desc[UR14][R18.64+-0x30], R24 ;  /* 0xffffd018120079a6 */ /* 0x0005e8000c12ff0e */
[----:B------:R-:W0:Y:S02]  /*0c00*/  LDG.E.64 R20, desc[UR14][R14.64+-0x28] ;  /* 0xffffd80e0e147981 */ /* 0x000e24000c1e1b00 */
[----:B0-----:R-:W-:-:S07]  /*0c10*/  DMUL R16, R12, R20 ;  /* 0x000000140c107228 */ /* 0x001fce0000000000 */
[----:B------:R0:W-:Y:S04]  /*0c20*/  REDG.E.ADD.F64.RN.STRONG.GPU desc[UR14][R18.64+-0x28], R16 ;  /* 0xffffd810120079a6 */ /* 0x0001e8000c12ff0e */
[----:B------:R-:W3:Y:S02]  /*0c30*/  LDG.E.64 R20, desc[UR14][R14.64+-0x20] ;  /* 0xffffe00e0e147981 */ /* 0x000ee4000c1e1b00 */
[----:B---3--:R-:W-:-:S07]  /*0c40*/  DMUL R20, R12, R20 ;  /* 0x000000140c147228 */ /* 0x008fce0000000000 */
[----:B------:R3:W-:Y:S04]  /*0c50*/  REDG.E.ADD.F64.RN.STRONG.GPU desc[UR14][R18.64+-0x20], R20 ;  /* 0xffffe014120079a6 */ /* 0x0007e8000c12ff0e */
[----:B------:R-:W4:Y:S02]  /*0c60*/  LDG.E.64 R28, desc[UR14][R14.64+-0x18] ;  /* 0xffffe80e0e1c7981 */ /* 0x000f24000c1e1b00 */
[----:B----4-:R-:W-:-:S07]  /*0c70*/  DMUL R28, R12, R28 ;  /* 0x0000001c0c1c7228 */ /* 0x010fce0000000000 */
[----:B------:R4:W-:Y:S04]  /*0c80*/  REDG.E.ADD.F64.RN.STRONG.GPU desc[UR14][R18.64+-0x18], R28 ;  /* 0xffffe81c120079a6 */ /* 0x0009e8000c12ff0e */
[----:B-1----:R-:W2:Y:S02]  /*0c90*/  LDG.E.64 R26, desc[UR14][R14.64+-0x10] ;  /* 0xfffff00e0e1a7981 */ /* 0x002ea4000c1e1b00 */
[----:B--2---:R-:W-:-:S07]  /*0ca0*/  DMUL R26, R12, R26 ;  /* 0x0000001a0c1a7228 */ /* 0x004fce0000000000 */
[----:B------:R1:W-:Y:S04]  /*0cb0*/  REDG.E.ADD.F64.RN.STRONG.GPU desc[UR14][R18.64+-0x10], R26 ;  /* 0xfffff01a120079a6 */ /* 0x0003e8000c12ff0e */
[----:B------:R-:W2:Y:S02]  /*0cc0*/  LDG.E.64 R24, desc[UR14][R14.64+-0x8] ;  /* 0xfffff80e0e187981 */ /* 0x000ea4000c1e1b00 */
[----:B--2---:R-:W-:-:S07]  /*0cd0*/  DMUL R24, R12, R24 ;  /* 0x000000180c187228 */ /* 0x004fce0000000000 */
[----:B------:R2:W-:Y:S04]  /*0ce0*/  REDG.E.ADD.F64.RN.STRONG.GPU desc[UR14][R18.64+-0x8], R24 ;  /* 0xfffff818120079a6 */ /* 0x0005e8000c12ff0e */
[----:B0-----:R-:W3:Y:S02]  /*0cf0*/  LDG.E.64 R16, desc[UR14][R14.64] ;  /* 0x0000000e0e107981 */ /* 0x001ee4000c1e1b00 */
[----:B---3--:R-:W-:-:S07]  /*0d00*/  DMUL R16, R12, R16 ;  /* 0x000000100c107228 */ /* 0x008fce0000000000 */
[----:B------:R0:W-:Y:S04]  /*0d10*/  REDG.E.ADD.F64.RN.STRONG.GPU desc[UR14][R18.64], R16 ;  /* 0x00000010120079a6 */ /* 0x0001e8000c12ff0e */
[----:B------:R-:W3:Y:S02]  /*0d20*/  LDG.E.64 R20, desc[UR14][R14.64+0x8] ;  /* 0x0000080e0e147981 */ /* 0x000ee4000c1e1b00 */
[----:B---3--:R-:W-:-:S07]  /*0d30*/  DMUL R20, R12, R20 ;  /* 0x000000140c147228 */ /* 0x008fce0000000000 */
[----:B------:R3:W-:Y:S04]  /*0d40*/  REDG.E.ADD.F64.RN.STRONG.GPU desc[UR14][R18.64+0x8], R20 ;  /* 0x00000814120079a6 */ /* 0x0007e8000c12ff0e */
[----:B----4-:R-:W4:Y:S02]  /*0d50*/  LDG.E.64 R28, desc[UR14][R14.64+0x10] ;  /* 0x0000100e0e1c7981 */ /* 0x010f24000c1e1b00 */
        /* <DEDUP_REMOVED lines=11> */
[----:B------:R-:W3:Y:S01]  /*0e10*/  LDG.E.64 R20, desc[UR14][R14.64+0x30] ;  /* 0x0000300e0e147981 */ /* 0x000ee2000c1e1b00 */
[----:B------:R-:W-:Y:S01]  /*0e20*/  VIADD R22, R22, 0x10 ;  /* 0x0000001016167836 */ /* 0x000fe20000000000 */
[----:B---3--:R-:W-:-:S07]  /*0e30*/  DMUL R20, R12, R20 ;  /* 0x000000140c147228 */ /* 0x008fce0000000000 */
[----:B------:R2:W-:Y:S04]  /*0e40*/  REDG.E.ADD.F64.RN.STRONG.GPU desc[UR14][R18.64+0x30], R20 ;  /* 0x00003014120079a6 */ /* 0x0005e8000c12ff0e */
[----:B----4-:R-:W1:Y:S01]  /*0e50*/  LDG.E.64 R28, desc[UR14][R14.64+0x38] ;  /* 0x0000380e0e1c7981 */ /* 0x010e62000c1e1b00 */
[----:B------:R-:W-:Y:S01]  /*0e60*/  ISETP.NE.AND P0, PT, R22, RZ, PT ;  /* 0x000000ff1600720c */ /* 0x000fe20003f05270 */
[----:B------:R-:W-:Y:S01]  /*0e70*/  VIADD R23, R23, 0x10 ;  /* 0x0000001017177836 */ /* 0x000fe20000000000 */
[----:B------:R-:W-:Y:S01]  /*0e80*/  IADD3 R11, PT, PT, R11, 0x10, RZ ;  /* 0x000000100b0b7810 */ /* 0x000fe20007ffe0ff */
[----:B-1----:R-:W-:-:S07]  /*0e90*/  DMUL R26, R12, R28 ;  /* 0x0000001c0c1a7228 */ /* 0x002fce0000000000 */
[----:B------:R2:W-:Y:S03]  /*0ea0*/  REDG.E.ADD.F64.RN.STRONG.GPU desc[UR14][R18.64+0x38], R26 ;  /* 0x0000381a120079a6 */ /* 0x0005e6000c12ff0e */
[----:B------:R-:W-:Y:S05]  /*0eb0*/  @P0 BRA `(.L_x_1) ;  /* 0xfffffffc00140947 */ /* 0x000fea000383ffff */
[----:B--2---:R-:W-:-:S07]  /*0ec0*/  MOV R16, R10 ;  /* 0x0000000a00107202 */ /* 0x004fce0000000f00 */
.L_x_0:
[----:B------:R-:W0:Y:S02]  /*0ed0*/  LDCU UR6, c[0x0][0x3b4] ;  /* 0x00007680ff0677ac */ /* 0x000e240008000800 */
[----:B0-----:R-:W-:-:S04]  /*0ee0*/  ULOP3.LUT UR11, UR6, 0xf, URZ, 0xc0, !UPT ;  /* 0x0000000f060b7892 */ /* 0x001fc8000f8ec0ff */
[----:B------:R-:W-:-:S09]  /*0ef0*/  UISETP.NE.AND UP0, UPT, UR11, URZ, UPT ;  /* 0x000000ff0b00728c */ /* 0x000fd2000bf05270 */
[----:B------:R-:W-:Y:S05]  /*0f00*/  BRA.U !UP0, `(.L_x_2) ;  /* 0x0000000508407547 */ /* 0x000fea000b800000 */
[----:B------:R-:W-:Y:S02]  /*0f10*/  ULOP3.LUT UR12, UR6, 0x7, URZ, 0xc0, !UPT ;  /* 0x00000007060c7892 */ /* 0x000fe4000f8ec0ff */
[----:B------:R-:W-:Y:S02]  /*0f20*/  UIADD3 UR6, UPT, UPT, UR11, -0x1, URZ ;  /* 0xffffffff0b067890 */ /* 0x000fe4000fffe0ff */
[----:B------:R-:W-:Y:S02]  /*0f30*/  UISETP.NE.AND UP1, UPT, UR12, URZ, UPT ;  /* 0x000000ff0c00728c */ /* 0x000fe4000bf25270 */
[----:B------:R-:W-:-:S09]  /*0f40*/  UISETP.GE.U32.AND UP0, UPT, UR6, 0x7, UPT ;  /* 0x000000070600788c */ /* 0x000fd2000bf06070 */
[----:B------:R-:W-:Y:S05]  /*0f50*/  BRA.U !UP0, `(.L_x_3) ;  /* 0x00000001087c7547 */ /* 0x000fea000b800000 */
[----:B------:R-:W0:Y:S01]  /*0f60*/  LDC.64 R10, c[0x0][0x388] ;  /* 0x0000e200ff0a7b82 */ /* 0x000e220000000a00 */
[----:B------:R-:W-:-:S07]  /*0f70*/  IMAD.IADD R15, R8, 0x1, R16 ;  /* 0x00000001080f7824 */ /* 0x000fce00078e0210 */
[----:B------:R-:W1:Y:S01]  /*0f80*/  LDC.64 R18, c[0x0][0x390] ;  /* 0x0000e400ff127b82 */ /* 0x000e620000000a00 */
[----:B0-----:R-:W-:-:S05]  /*0f90*/  IMAD.WIDE R10, R15, 0x8, R10 ;  /* 0x000000080f0a7825 */ /* 0x001fca00078e020a */
[----:B------:R-:W2:Y:S01]  /*0fa0*/  LDG.E.64 R14, desc[UR14][R10.64] ;  /* 0x0000000e0a0e7981 */ /* 0x000ea2000c1e1b00 */
[----:B------:R-:W-:-:S05]  /*0fb0*/  IADD3 R17, PT, PT, R9, R16, RZ ;  /* 0x0000001009117210 */ /* 0x000fca0007ffe0ff */
[----:B-1----:R-:W-:Y:S01]  /*0fc0*/  IMAD.WIDE R18, R17, 0x8, R18 ;  /* 0x0000000811127825 */ /* 0x002fe200078e0212 */
        /* <DEDUP_REMOVED lines=8> */
[----:B------:R-:W3:Y:S02]  /*1050*/  LDG.E.64 R24, desc[UR14][R10.64+0x18] ;  /* 0x0000180e0a187981 */ /* 0x000ee4000c1e1b00 */
[----:B---3--:R-:W-:-:S07]  /*1060*/  DMUL R24, R12, R24 ;  /* 0x000000180c187228 */ /* 0x008fce0000000000 */
[----:B------:R3:W-:Y:S04]  /*1070*/  REDG.E.ADD.F64.RN.STRONG.GPU desc[UR14][R18.64+0x18], R24 ;  /* 0x00001818120079a6 */ /* 0x0007e8000c12ff0e */
[----:B------:R-:W4:Y:S02]  /*1080*/  LDG.E.64 R26, desc[UR14][R10.64+0x20] ;  /* 0x0000200e0a1a7981 */ /* 0x000f24000c1e1b00 */
[----:B----4-:R-:W-:-:S07]  /*1090*/  DMUL R26, R12, R26 ;  /* 0x0000001a0c1a7228 */ /* 0x010fce0000000000 */
[----:B------:R3:W-:Y:S04]  /*10a0*/  REDG.E.ADD.F64.RN.STRONG.GPU desc[UR14][R18.64+0x20], R26 ;  /* 0x0000201a120079a6 */ /* 0x0007e8000c12ff0e */
[----:B0-----:R-:W4:Y:S02]  /*10b0*/  LDG.E.64 R14, desc[UR14][R10.64+0x28] ;  /* 0x0000280e0a0e7981 */ /* 0x001f24000c1e1b00 */
[----:B----4-:R-:W-:-:S07]  /*10c0*/  DMUL R14, R12, R14 ;  /* 0x0000000e0c0e7228 */ /* 0x010fce0000000000 */
[----:B------:R3:W-:Y:S04]  /*10d0*/  REDG.E.ADD.F64.RN.STRONG.GPU desc[UR14][R18.64+0x28], R14 ;  /* 0x0000280e120079a6 */ /* 0x0007e8000c12ff0e */
[----:B-1----:R-:W4:Y:S02]  /*10e0*/  LDG.E.64 R20, desc[UR14][R10.64+0x30] ;  /* 0x0000300e0a147981 */ /* 0x002f24000c1e1b00 */
[----:B----4-:R-:W-:-:S07]  /*10f0*/  DMUL R20, R12, R20 ;  /* 0x000000140c147228 */ /* 0x010fce0000000000 */
[----:B------:R3:W-:Y:S04]  /*1100*/  REDG.E.ADD.F64.RN.STRONG.GPU desc[UR14][R18.64+0x30], R20 ;  /* 0x00003014120079a6 */ /* 0x0007e8000c12ff0e */
[----:B--2---:R-:W2:Y:S02]  /*1110*/  LDG.E.64 R22, desc[UR14][R10.64+0x38] ;  /* 0x0000380e0a167981 */ /* 0x004ea4000c1e1b00 */
[----:B--2---:R-:W-:-:S07]  /*1120*/  DMUL R22, R12, R22 ;  /* 0x000000160c167228 */ /* 0x004fce0000000000 */
[----:B------:R3:W-:Y:S01]  /*1130*/  REDG.E.ADD.F64.RN.STRONG.GPU desc[UR14][R18.64+0x38], R22 ;  /* 0x00003816120079a6 */ /* 0x0007e2000c12ff0e */
[----:B------:R-:W-:-:S07]  /*1140*/  VIADD R16, R16, 0x8 ;  /* 0x0000000810107836 */ /* 0x000fce0000000000 */
.L_x_3:
[----:B------:R-:W-:Y:S05]  /*1150*/  BRA.U !UP1, `(.L_x_2) ;  /* 0x0000000109ac7547 */ /* 0x000fea000b800000 */
[----:B------:R-:W-:Y:S01]  /*1160*/  UIADD3 UR6, UPT, UPT, UR12, -0x1, URZ ;  /* 0xffffffff0c067890 */ /* 0x000fe2000fffe0ff */
[----:B------:R-:W-:-:S03]  /*1170*/  ISETP.NE.AND P0, PT, R5, RZ, PT ;  /* 0x000000ff0500720c */ /* 0x000fc60003f05270 */
[----:B------:R-:W-:-:S09]  /*1180*/  UISETP.GE.U32.AND UP0, UPT, UR6, 0x3, UPT ;  /* 0x000000030600788c */ /* 0x000fd2000bf06070 */
[----:B------:R-:W-:Y:S05]  /*1190*/  BRA.U !UP0, `(.L_x_4) ;  /* 0x00000001084c7547 */ /* 0x000fea000b800000 */
[----:B------:R-:W0:Y:S01]  /*11a0*/  LDC.64 R10, c[0x0][0x388] ;  /* 0x0000e200ff0a7b82 */ /* 0x000e220000000a00 */
[----:B---3--:R-:W-:-:S07]  /*11b0*/  IADD3 R15, PT, PT, R8, R16, RZ ;  /* 0x00000010080f7210 */ /* 0x008fce0007ffe0ff */
[----:B------:R-:W1:Y:S01]  /*11c0*/  LDC.64 R18, c[0x0][0x390] ;  /* 0x0000e400ff127b82 */ /* 0x000e620000000a00 */
[----:B0-----:R-:W-:-:S05]  /*11d0*/  IMAD.WIDE R10, R15, 0x8, R10 ;  /* 0x000000080f0a7825 */ /* 0x001fca00078e020a */
[----:B------:R-:W2:Y:S01]  /*11e0*/  LDG.E.64 R14, desc[UR14][R10.64] ;  /* 0x0000000e0a0e7981 */ /* 0x000ea2000c1e1b00 */
[----:B------:R-:W-:-:S04]  /*11f0*/  IMAD.IADD R17, R9, 0x1, R16 ;  /* 0x0000000109117824 */ /* 0x000fc800078e0210 */
        /* <DEDUP_REMOVED lines=9> */
[----:B------:R-:W2:Y:S02]  /*1290*/  LDG.E.64 R24, desc[UR14][R10.64+0x18] ;  /* 0x0000180e0a187981 */ /* 0x000ea4000c1e1b00 */
[----:B--2---:R-:W-:-:S07]  /*12a0*/  DMUL R24, R12, R24 ;  /* 0x000000180c187228 */ /* 0x004fce0000000000 */
[----:B------:R0:W-:Y:S01]  /*12b0*/  REDG.E.ADD.F64.RN.STRONG.GPU desc[UR14][R18.64+0x18], R24 ;  /* 0x00001818120079a6 */ /* 0x0001e2000c12ff0e */
[----:B------:R-:W-:-:S07]  /*12c0*/  IADD3 R16, PT, PT, R16, 0x4, RZ ;  /* 0x0000000410107810 */ /* 0x000fce0007ffe0ff */
.L_x_4:
[----:B------:R-:W-:Y:S05]  /*12d0*/  @!P0 BRA `(.L_x_2) ;  /* 0x00000000004c8947 */ /* 0x000fea0003800000 */
[----:B------:R-:W1:Y:S01]  /*12e0*/  LDC.64 R10, c[0x0][0x388] ;  /* 0x0000e200ff0a7b82 */ /* 0x000e620000000a00 */
[----:B0--3--:R-:W-:-:S04]  /*12f0*/  IMAD.IADD R15, R8, 0x1, R16 ;  /* 0x00000001080f7824 */ /* 0x009fc800078e0210 */
[----:B-1----:R-:W-:-:S03]  /*1300*/  IMAD.WIDE R10, R15, 0x8, R10 ;  /* 0x000000080f0a7825 */ /* 0x002fc600078e020a */
[----:B------:R-:W0:Y:S02]  /*1310*/  LDC.64 R14, c[0x0][0x390] ;  /* 0x0000e400ff0e7b82 */ /* 0x000e240000000a00 */
[----:B------:R-:W2:Y:S01]  /*1320*/  LDG.E.64 R18, desc[UR14][R10.64] ;  /* 0x0000000e0a127981 */ /* 0x000ea2000c1e1b00 */
[----:B------:R-:W-:Y:S02]  /*1330*/  ISETP.NE.AND P0, PT, R5, 0x1, PT ;  /* 0x000000010500780c */ /* 0x000fe40003f05270 */
[----:B------:R-:W-:-:S05]  /*1340*/  IADD3 R9, PT, PT, R9, R16, RZ ;  /* 0x0000001009097210 */ /* 0x000fca0007ffe0ff */
[----:B0-----:R-:W-:Y:S01]  /*1350*/  IMAD.WIDE R8, R9, 0x8, R14 ;  /* 0x0000000809087825 */ /* 0x001fe200078e020e */
[----:B--2--5:R-:W-:-:S07]  /*1360*/  DMUL R18, R12, R18 ;  /* 0x000000120c127228 */ /* 0x024fce0000000000 */
[----:B------:R1:W-:Y:S01]  /*1370*/  REDG.E.ADD.F64.RN.STRONG.GPU desc[UR14][R8.64], R18 ;  /* 0x00000012080079a6 */ /* 0x0003e2000c12ff0e */
[----:B------:R-:W-:Y:S05]  /*1380*/  @!P0 BRA `(.L_x_2) ;  /* 0x0000000000208947 */ /* 0x000fea0003800000 */
[----:B------:R-:W2:Y:S01]  /*1390*/  LDG.E.64 R14, desc[UR14][R10.64+0x8] ;  /* 0x0000080e0a0e7981 */ /* 0x000ea2000c1e1b00 */
[----:B------:R-:W-:Y:S01]  /*13a0*/  ISETP.NE.AND P0, PT, R5, 0x2, PT ;  /* 0x000000020500780c */ /* 0x000fe20003f05270 */
[----:B--2---:R-:W-:-:S07]  /*13b0*/  DMUL R14, R12, R14 ;  /* 0x0000000e0c0e7228 */ /* 0x004fce0000000000 */
[----:B------:R2:W-:Y:S05]  /*13c0*/  REDG.E.ADD.F64.RN.STRONG.GPU desc[UR14][R8.64+0x8], R14 ;  /* 0x0000080e080079a6 */ /* 0x0005ea000c12ff0e */
[----:B------:R-:W-:Y:S05]  /*13d0*/  @!P0 BRA `(.L_x_2) ;  /* 0x00000000000c8947 */ /* 0x000fea0003800000 */
[----:B------:R-:W2:Y:S02]  /*13e0*/  LDG.E.64 R10, desc[UR14][R10.64+0x10] ;  /* 0x0000100e0a0a7981 */ /* 0x000ea4000c1e1b00 */
[----:B--2---:R-:W-:-:S07]  /*13f0*/  DMUL R14, R12, R10 ;  /* 0x0000000a0c0e7228 */ /* 0x004fce0000000000 */
[----:B------:R4:W-:Y:S04]  /*1400*/  REDG.E.ADD.F64.RN.STRONG.GPU desc[UR14][R8.64+0x10], R14 ;  /* 0x0000100e080079a6 */ /* 0x0009e8000c12ff0e */
.L_x_2:
[----:B------:R-:W-:Y:S05]  /*1410*/  @P2 BRA `(.L_x_5) ;  /* 0xfffffff400782947 */ /* 0x000fea000383ffff */
[----:B------:R-:W-:Y:S05]  /*1420*/  @P1 BRA `(.L_x_6) ;  /* 0xfffffff4005c1947 */ /* 0x000fea000383ffff */
[----:B------:R-:W-:Y:S05]  /*1430*/  EXIT ;  /* 0x000000000000794d */ /* 0x000fea0003800000 */
.L_x_7:
[----:B------:R-:W-:-:S00]  /*1440*/  BRA `(.L_x_7) ;  /* 0xfffffffc00fc7947 */ /* 0x000fc0000383ffff */
[----:B------:R-:W-:-:S00]  /*1450*/  NOP ;  /* 0x0000000000007918 */ /* 0x000fc00000000000 */
        /* <DEDUP_REMOVED lines=10> */
.L_x_25:


//--------------------- .text._Z30conv2d_backward_weights_kernelPKdS0_PdS1_iiiiiiii --------------------------
	.section	.text._Z30conv2d_backward_weights_kernelPKdS0_PdS1_iiiiiiii,"ax",@progbits
	.align	128
        .global         _Z30conv2d_backward_weights_kernelPKdS0_PdS1_iiiiiiii
        .type           _Z30conv2d_backward_weights_kernelPKdS0_PdS1_iiiiiiii,@function
        .size           _Z30conv2d_backward_weights_kernelPKdS0_PdS1_iiiiiiii,(.L_x_26 - _Z30conv2d_backward_weights_kernelPKdS0_PdS1_iiiiiiii)
        .other          _Z30conv2d_backward_weights_kernelPKdS0_PdS1_iiiiiiii,@"STO_CUDA_ENTRY STV_DEFAULT"
_Z30conv2d_backward_weights_kernelPKdS0_PdS1_iiiiiiii:
.text._Z30conv2d_backward_weights_kernelPKdS0_PdS1_iiiiiiii:
        /* <DEDUP_REMOVED lines=13> */
[----:B------:R-:W0:Y:S01]  /*00d0*/  LDC.64 R12, c[0x0][0x388] ;  /* 0x0000e200ff0c7b82 */ /* 0x000e220000000a00 */
[----:B------:R-:W1:Y:S01]  /*00e0*/  LDCU.64 UR14, c[0x0][0x358] ;  /* 0x00006b00ff0e77ac */ /* 0x000e620008000a00 */
[----:B------:R-:W-:Y:S01]  /*00f0*/  IMAD R5, R6, R7, RZ ;  /* 0x0000000706057224 */ /* 0x000fe200078e02ff */
[----:B------:R-:W-:-:S05]  /*0100*/  IABS R10, R3 ;  /* 0x00000003000a7213 */ /* 0x000fca0000000000 */
[----:B------:R-:W2:Y:S01]  /*0110*/  LDC R20, c[0x0][0x3ac] ;  /* 0x0000eb00ff147b82 */ /* 0x000ea20000000800 */
[----:B0-----:R-:W-:-:S06]  /*0120*/  IMAD.WIDE R12, R4, 0x8, R12 ;  /* 0x00000008040c7825 */ /* 0x001fcc00078e020c */
[----:B-1----:R-:W3:Y:S01]  /*0130*/  LDG.E.64 R12, desc[UR14][R12.64] ;  /* 0x0000000e0c0c7981 */ /* 0x002ee2000c1e1b00 */
[-C--:B------:R-:W-:Y:S02]  /*0140*/  IABS R15, R5.reuse ;  /* 0x00000005000f7213 */ /* 0x080fe40000000000 */
[----:B------:R-:W-:Y:S02]  /*0150*/  IABS R14, R5 ;  /* 0x00000005000e7213 */ /* 0x000fe40000000000 */
[----:B------:R-:W0:Y:S08]  /*0160*/  I2F.RP R2, R15 ;  /* 0x0000000f00027306 */ /* 0x000e300000209400 */
[----:B0-----:R-:W0:Y:S02]  /*0170*/  MUFU.RCP R2, R2 ;  /* 0x0000000200027308 */ /* 0x001e240000001000 */
[----:B0-----:R-:W-:Y:S01]  /*0180*/  VIADD R8, R2, 0xffffffe ;  /* 0x0ffffffe02087836 */ /* 0x001fe20000000000 */
[----:B------:R-:W-:-:S05]  /*0190*/  IABS R2, R4 ;  /* 0x0000000400027213 */ /* 0x000fca0000000000 */
[----:B------:R0:W1:Y:S02]  /*01a0*/  F2I.FTZ.U32.TRUNC.NTZ R9, R8 ;  /* 0x0000000800097305 */ /* 0x000064000021f000 */
[----:B0-----:R-:W-:Y:S02]  /*01b0*/  IMAD.MOV.U32 R8, RZ, RZ, RZ ;  /* 0x000000ffff087224 */ /* 0x001fe400078e00ff */
[----:B-1----:R-:W-:-:S04]  /*01c0*/  IMAD.MOV R0, RZ, RZ, -R9 ;  /* 0x000000ffff007224 */ /* 0x002fc800078e0a09 */
[----:B------:R-:W-:Y:S01]  /*01d0*/  IMAD R11, R0, R15, RZ ;  /* 0x0000000f000b7224 */ /* 0x000fe200078e02ff */
[----:B------:R-:W-:-:S03]  /*01e0*/  MOV R0, R10 ;  /* 0x0000000a00007202 */ /* 0x000fc60000000f00 */
[----:B------:R-:W-:Y:S01]  /*01f0*/  IMAD.HI.U32 R9, R9, R11, R8 ;  /* 0x0000000b09097227 */ /* 0x000fe200078e0008 */
[----:B------:R-:W0:Y:S03]  /*0200*/  I2F.RP R10, R0 ;  /* 0x00000000000a7306 */ /* 0x000e260000209400 */
[----:B------:R-:W-:Y:S02]  /*0210*/  IMAD.MOV R8, RZ, RZ, -R14 ;  /* 0x000000ffff087224 */ /* 0x000fe400078e0a0e */
[----:B------:R-:W-:-:S04]  /*0220*/  IMAD.HI.U32 R11, R9, R2, RZ ;  /* 0x00000002090b7227 */ /* 0x000fc800078e00ff */
[----:B------:R-:W-:-:S05]  /*0230*/  IMAD R8, R11, R8, R2 ;  /* 0x000000080b087224 */ /* 0x000fca00078e0202 */
[----:B------:R-:W-:Y:S01]  /*0240*/  ISETP.GT.U32.AND P1, PT, R15, R8, PT ;  /* 0x000000080f00720c */ /* 0x000fe20003f24070 */
[----:B0-----:R-:W0:-:S12]  /*0250*/  MUFU.RCP R10, R10 ;  /* 0x0000000a000a7308 */ /* 0x001e180000001000 */
[-C--:B------:R-:W-:Y:S01]  /*0260*/  @!P1 IADD3 R8, PT, PT, R8, -R15.reuse, RZ ;  /* 0x8000000f08089210 */ /* 0x080fe20007ffe0ff */
[----:B------:R-:W-:Y:S01]  /*0270*/  @!P1 VIADD R11, R11, 0x1 ;  /* 0x000000010b0b9836 */ /* 0x000fe20000000000 */
[----:B------:R-:W-:Y:S02]  /*0280*/  ISETP.NE.AND P1, PT, R5, RZ, PT ;  /* 0x000000ff0500720c */ /* 0x000fe40003f25270 */
[----:B------:R-:W-:Y:S01]  /*0290*/  ISETP.GE.U32.AND P0, PT, R8, R15, PT ;  /* 0x0000000f0800720c */ /* 0x000fe20003f06070 */
[----:B0-----:R-:W-:Y:S01]  /*02a0*/  VIADD R9, R10, 0xffffffe ;  /* 0x0ffffffe0a097836 */ /* 0x001fe20000000000 */
[----:B------:R-:W-:-:S04]  /*02b0*/  LOP3.LUT R8, R4, R5, RZ, 0x3c, !PT ;  /* 0x0000000504087212 */ /* 0x000fc800078e3cff */
[----:B------:R-:W-:Y:S01]  /*02c0*/  ISETP.GE.AND P2, PT, R8, RZ, PT ;  /* 0x000000ff0800720c */ /* 0x000fe20003f46270 */
[----:B------:R-:W0:Y:S01]  /*02d0*/  F2I.FTZ.U32.TRUNC.NTZ R9, R9 ;  /* 0x0000000900097305 */ /* 0x000e22000021f000 */
[----:B------:R-:W-:-:S05]  /*02e0*/  IMAD.MOV.U32 R8, RZ, RZ, RZ ;  /* 0x000000ffff087224 */ /* 0x000fca00078e00ff */
[----:B------:R-:W-:-:S05]  /*02f0*/  @P0 IADD3 R11, PT, PT, R11, 0x1, RZ ;  /* 0x000000010b0b0810 */ /* 0x000fca0007ffe0ff */
[----:B------:R-:W-:Y:S02]  /*0300*/  IMAD.MOV.U32 R14, RZ, RZ, R11 ;  /* 0x000000ffff0e7224 */ /* 0x000fe400078e000b */
[----:B0-----:R-:W-:-:S03]  /*0310*/  IMAD.MOV R11, RZ, RZ, -R9 ;  /* 0x000000ffff0b7224 */ /* 0x001fc600078e0a09 */
[----:B------:R-:W-:Y:S02]  /*0320*/  @!P2 IADD3 R14, PT, PT, -R14, RZ, RZ ;  /* 0x000000ff0e0ea210 */ /* 0x000fe40007ffe1ff */
[----:B------:R-:W-:Y:S01]  /*0330*/  @!P1 LOP3.LUT R14, RZ, R5, RZ, 0x33, !PT ;  /* 0x00000005ff0e9212 */ /* 0x000fe200078e33ff */
[----:B------:R-:W-:-:S03]  /*0340*/  IMAD R11, R11, R0, RZ ;  /* 0x000000000b0b7224 */ /* 0x000fc600078e02ff */
[----:B------:R-:W-:Y:S01]  /*0350*/  IABS R10, R14 ;  /* 0x0000000e000a7213 */ /* 0x000fe20000000000 */
[----:B------:R-:W-:Y:S01]  /*0360*/  IMAD.HI.U32 R8, R9, R11, R8 ;  /* 0x0000000b09087227 */ /* 0x000fe200078e0008 */
[----:B------:R-:W-:Y:S02]  /*0370*/  ISETP.GE.AND P2, PT, R14, RZ, PT ;  /* 0x000000ff0e00720c */ /* 0x000fe40003f46270 */
[----:B------:R-:W-:Y:S02]  /*0380*/  MOV R9, R10 ;  /* 0x0000000a00097202 */ /* 0x000fe40000000f00 */
[----:B------:R-:W0:Y:S03]  /*0390*/  LDC.64 R10, c[0x0][0x398] ;  /* 0x0000e600ff0a7b82 */ /* 0x000e260000000a00 */
[----:B------:R-:W-:-:S04]  /*03a0*/  IMAD.HI.U32 R8, R8, R9, RZ ;  /* 0x0000000908087227 */ /* 0x000fc800078e00ff */
[----:B------:R-:W-:-:S04]  /*03b0*/  IMAD.MOV R8, RZ, RZ, -R8 ;  /* 0x000000ffff087224 */ /* 0x000fc800078e0a08 */
[----:B------:R-:W-:-:S05]  /*03c0*/  IMAD R9, R0, R8, R9 ;  /* 0x0000000800097224 */ /* 0x000fca00078e0209 */
[----:B------:R-:W-:-:S13]  /*03d0*/  ISETP.GT.U32.AND P0, PT, R0, R9, PT ;  /* 0x000000090000720c */ /* 0x000fda0003f04070 */
[----:B------:R-:W-:Y:S02]  /*03e0*/  @!P0 IADD3 R9, PT, PT, R9, -R0, RZ ;  /* 0x8000000009098210 */ /* 0x000fe40007ffe0ff */
[----:B------:R-:W-:Y:S02]  /*03f0*/  ISETP.NE.AND P0, PT, R3, RZ, PT ;  /* 0x000000ff0300720c */ /* 0x000fe40003f05270 */
[----:B------:R-:W-:-:S13]  /*0400*/  ISETP.GT.U32.AND P1, PT, R0, R9, PT ;  /* 0x000000090000720c */ /* 0x000fda0003f24070 */
[----:B------:R-:W-:-:S05]  /*0410*/  @!P1 IMAD.IADD R9, R9, 0x1, -R0 ;  /* 0x0000000109099824 */ /* 0x000fca00078e0a00 */
[----:B------:R-:W-:Y:S02]  /*0420*/  MOV R0, R9 ;  /* 0x0000000900007202 */ /* 0x000fe40000000f00 */
[----:B------:R-:W-:Y:S01]  /*0430*/  IABS R9, R7 ;  /* 0x0000000700097213 */ /* 0x000fe20000000000 */
[-C--:B------:R-:W-:Y:S02]  /*0440*/  IMAD R5, R5, R3.reuse, RZ ;  /* 0x0000000305057224 */ /* 0x080fe400078e02ff */
[----:B------:R-:W-:Y:S01]  /*0450*/  @!P2 IMAD.MOV R0, RZ, RZ, -R0 ;  /* 0x000000ffff00a224 */ /* 0x000fe200078e0a00 */
[----:B------:R-:W1:Y:S01]  /*0460*/  I2F.RP R8, R9 ;  /* 0x0000000900087306 */ /* 0x000e620000209400 */
[----:B------:R-:W-:-:S05]  /*0470*/  @!P0 LOP3.LUT R0, RZ, R3, RZ, 0x33, !PT ;  /* 0x00000003ff008212 */ /* 0x000fca00078e33ff */
[----:B0-----:R-:W-:Y:S02]  /*0480*/  IMAD.WIDE R10, R0, 0x8, R10 ;  /* 0x00000008000a7825 */ /* 0x001fe400078e020a */
[----:B-1----:R-:W0:Y:S02]  /*0490*/  MUFU.RCP R8, R8 ;  /* 0x0000000800087308 */ /* 0x002e240000001000 */
[----:B0-----:R-:W-:-:S06]  /*04a0*/  IADD3 R14, PT, PT, R8, 0xffffffe, RZ ;  /* 0x0ffffffe080e7810 */ /* 0x001fcc0007ffe0ff */
[----:B------:R0:W1:Y:S02]  /*04b0*/  F2I.FTZ.U32.TRUNC.NTZ R15, R14 ;  /* 0x0000000e000f7305 */ /* 0x000064000021f000 */
[----:B0-----:R-:W-:Y:S02]  /*04c0*/  HFMA2 R14, -RZ, RZ, 0, 0 ;  /* 0x00000000ff0e7431 */ /* 0x001fe400000001ff */
[----:B-1----:R-:W-:-:S04]  /*04d0*/  IMAD.MOV R16, RZ, RZ, -R15 ;  /* 0x000000ffff107224 */ /* 0x002fc800078e0a0f */
[----:B------:R-:W-:-:S04]  /*04e0*/  IMAD R3, R16, R9, RZ ;  /* 0x0000000910037224 */ /* 0x000fc800078e02ff */
[----:B------:R-:W-:-:S06]  /*04f0*/  IMAD.HI.U32 R15, R15, R3, R14 ;  /* 0x000000030f0f7227 */ /* 0x000fcc00078e000e */
[----:B------:R-:W-:-:S05]  /*0500*/  IMAD.HI.U32 R16, R15, R2, RZ ;  /* 0x000000020f107227 */ /* 0x000fca00078e00ff */
[----:B------:R-:W-:-:S05]  /*0510*/  IADD3 R8, PT, PT, -R16, RZ, RZ ;  /* 0x000000ff10087210 */ /* 0x000fca0007ffe1ff */
[----:B------:R-:W-:-:S05]  /*0520*/  IMAD R8, R9, R8, R2 ;  /* 0x0000000809087224 */ /* 0x000fca00078e0202 */
[----:B------:R-:W-:Y:S01]  /*0530*/  ISETP.GT.U32.AND P1, PT, R9, R8, PT ;  /* 0x000000080900720c */ /* 0x000fe20003f24070 */
[----:B---3--:R0:W-:-:S12]  /*0540*/  REDG.E.ADD.F64.RN.STRONG.GPU desc[UR14][R10.64], R12 ;  /* 0x0000000c0a0079a6 */ /* 0x0081d8000c12ff0e */
[----:B------:R-:W-:Y:S01]  /*0550*/  @!P1 IMAD.IADD R8, R8, 0x1, -R9 ;  /* 0x0000000108089824 */ /* 0x000fe200078e0a09 */
[----:B------:R-:W-:Y:S02]  /*0560*/  @!P1 IADD3 R16, PT, PT, R16, 0x1, RZ ;  /* 0x0000000110109810 */ /* 0x000fe40007ffe0ff */
[----:B------:R-:W-:Y:S02]  /*0570*/  ISETP.NE.AND P1, PT, R7, RZ, PT ;  /* 0x000000ff0700720c */ /* 0x000fe40003f25270 */
[----:B------:R-:W-:Y:S02]  /*0580*/  ISETP.GE.U32.AND P0, PT, R8, R9, PT ;  /* 0x000000090800720c */ /* 0x000fe40003f06070 */
[----:B0-----:R-:W-:Y:S02]  /*0590*/  IABS R10, R6 ;  /* 0x00000006000a7213 */ /* 0x001fe40000000000 */
[----:B------:R-:W-:-:S03]  /*05a0*/  LOP3.LUT R11, R4, R7, RZ, 0x3c, !PT ;  /* 0x00000007040b7212 */ /* 0x000fc600078e3cff */
[----:B------:R-:W-:Y:S01]  /*05b0*/  IMAD.MOV.U32 R3, RZ, RZ, R10 ;  /* 0x000000ffff037224 */ /* 0x000fe200078e000a */
[----:B------:R-:W-:-:S05]  /*05c0*/  IABS R10, R5 ;  /* 0x00000005000a7213 */ /* 0x000fca0000000000 */
[----:B------:R-:W-:Y:S01]  /*05d0*/  @P0 VIADD R16, R16, 0x1 ;  /* 0x0000000110100836 */ /* 0x000fe20000000000 */
[----:B--2---:R-:W-:Y:S01]  /*05e0*/  ISETP.GE.AND P0, PT, R20, 0x1, PT ;  /* 0x000000011400780c */ /* 0x004fe20003f06270 */
[----:B------:R-:W0:Y:S01]  /*05f0*/  I2F.RP R17, R3 ;  /* 0x0000000300117306 */ /* 0x000e220000209400 */
[----:B------:R-:W-:-:S07]  /*0600*/  ISETP.GE.AND P2, PT, R11, RZ, PT ;  /* 0x000000ff0b00720c */ /* 0x000fce0003f46270 */
[----:B------:R-:W1:Y:S06]  /*0610*/  I2F.RP R19, R10 ;  /* 0x0000000a00137306 */ /* 0x000e6c0000209400 */
[----:B------:R-:W-:Y:S01]  /*0620*/  @!P2 IMAD.MOV R16, RZ, RZ, -R16 ;  /* 0x000000ffff10a224 */ /* 0x000fe200078e0a10 */
[----:B------:R-:W-:Y:S01]  /*0630*/  @!P1 LOP3.LUT R16, RZ, R7, RZ, 0x33, !PT ;  /* 0x00000007ff109212 */ /* 0x000fe200078e33ff */
[----:B0-----:R-:W0:Y:S08]  /*0640*/  MUFU.RCP R17, R17 ;  /* 0x0000001100117308 */ /* 0x001e300000001000 */
[----:B-1----:R-:W1:Y:S01]  /*0650*/  MUFU.RCP R19, R19 ;  /* 0x0000001300137308 */ /* 0x002e620000001000 */
[----:B0-----:R-:W-:-:S07]  /*0660*/  IADD3 R18, PT, PT, R17, 0xffffffe, RZ ;  /* 0x0ffffffe11127810 */ /* 0x001fce0007ffe0ff */
[----:B------:R-:W0:Y:S01]  /*0670*/  F2I.FTZ.U32.TRUNC.NTZ R9, R18 ;  /* 0x0000001200097305 */ /* 0x000e22000021f000 */
[----:B-1----:R-:W-:-:S07]  /*0680*/  VIADD R14, R19, 0xffffffe ;  /* 0x0ffffffe130e7836 */ /* 0x002fce0000000000 */
[----:B------:R-:W1:Y:S01]  /*0690*/  F2I.FTZ.U32.TRUNC.NTZ R15, R14 ;  /* 0x0000000e000f7305 */ /* 0x000e62000021f000 */
[----:B0-----:R-:W-:Y:S02]  /*06a0*/  IADD3 R18, PT, PT, RZ, -R9, RZ ;  /* 0x80000009ff127210 */ /* 0x001fe40007ffe0ff */
[----:B-1----:R-:W-:Y:S01]  /*06b0*/  IADD3 R19, PT, PT, RZ, -R15, RZ ;  /* 0x8000000fff137210 */ /* 0x002fe20007ffe0ff */
[----:B------:R-:W-:Y:S06]  /*06c0*/  @!P0 EXIT ;  /* 0x000000000000894d */ /* 0x000fec0003800000 */
[----:B------:R-:W0:Y:S01]  /*06d0*/  LDC R11, c[0x0][0x3bc] ;  /* 0x0000ef00ff0b7b82 */ /* 0x000e220000000800 */
[----:B------:R-:W-:Y:S01]  /*06e0*/  IMAD R17, R18, R3, RZ ;  /* 0x0000000312117224 */ /* 0x000fe200078e02ff */
[----:B------:R-:W-:Y:S01]  /*06f0*/  IABS R14, R16 ;  /* 0x00000010000e7213 */ /* 0x000fe20000000000 */
[----:B------:R-:W-:Y:S01]  /*0700*/  IMAD.MOV.U32 R8, RZ, RZ, RZ ;  /* 0x000000ffff087224 */ /* 0x000fe200078e00ff */
[----:B------:R-:W-:-:S03]  /*0710*/  IABS R18, R5 ;  /* 0x0000000500127213 */ /* 0x000fc60000000000 */
[----:B------:R-:W-:Y:S01]  /*0720*/  IMAD.HI.U32 R8, R9, R17, R8 ;  /* 0x0000001109087227 */ /* 0x000fe200078e0008 */
[----:B------:R-:W-:-:S03]  /*0730*/  MOV R17, R14 ;  /* 0x0000000e00117202 */ /* 0x000fc60000000f00 */
[----:B------:R-:W-:Y:S02]  /*0740*/  IMAD R9, R19, R10, RZ ;  /* 0x0000000a13097224 */ /* 0x000fe400078e02ff */
[----:B------:R-:W-:Y:S02]  /*0750*/  IMAD.MOV.U32 R14, RZ, RZ, RZ ;  /* 0x000000ffff0e7224 */ /* 0x000fe400078e00ff */
[----:B------:R-:W-:-:S04]  /*0760*/  IMAD.HI.U32 R8, R8, R17, RZ ;  /* 0x0000001108087227 */ /* 0x000fc800078e00ff */
[----:B------:R-:W-:Y:S01]  /*0770*/  IMAD.HI.U32 R15, R15, R9, R14 ;  /* 0x000000090f0f7227 */ /* 0x000fe200078e000e */
[----:B------:R-:W-:-:S03]  /*0780*/  IADD3 R9, PT, PT, RZ, -R18, RZ ;  /* 0x80000012ff097210 */ /* 0x000fc60007ffe0ff */
[----:B------:R-:W-:Y:S01]  /*0790*/  IMAD.MOV R8, RZ, RZ, -R8 ;  /* 0x000000ffff087224 */ /* 0x000fe200078e0a08 */
[----:B0-----:R-:W-:Y:S01]  /*07a0*/  ISETP.GE.AND P1, PT, R11, 0x1, PT ;  /* 0x000000010b00780c */ /* 0x001fe20003f26270 */
[----:B------:R-:W-:-:S04]  /*07b0*/  IMAD.HI.U32 R15, R15, R2, RZ ;  /* 0x000000020f0f7227 */ /* 0x000fc800078e00ff */
[----:B------:R-:W-:Y:S02]  /*07c0*/  IMAD R9, R15, R9, R2 ;  /* 0x000000090f097224 */ /* 0x000fe400078e0202 */
[----:B------:R-:W-:-:S03]  /*07d0*/  IMAD R8, R3, R8, R17 ;  /* 0x0000000803087224 */ /* 0x000fc600078e0211 */
[----:B------:R-:W-:Y:S02]  /*07e0*/  ISETP.GT.U32.AND P3, PT, R10, R9, PT ;  /* 0x000000090a00720c */ /* 0x000fe40003f64070 */
[----:B------:R-:W-:Y:S01]  /*07f0*/  ISETP.GT.U32.AND P0, PT, R3, R8, PT ;  /* 0x000000080300720c */ /* 0x000fe20003f04070 */
[----:B------:R-:W-:-:S12]  /*0800*/  @!P1 EXIT ;  /* 0x000000000000994d */ /* 0x000fd80003800000 */
[-C--:B------:R-:W-:Y:S01]  /*0810*/  @!P3 IADD3 R9, PT, PT, R9, -R10.reuse, RZ ;  /* 0x8000000a0909b210 */ /* 0x080fe20007ffe0ff */
[----:B------:R-:W-:Y:S01]  /*0820*/  @!P0 IMAD.IADD R8, R8, 0x1, -R3 ;  /* 0x0000000108088824 */ /* 0x000fe200078e0a03 */
[----:B------:R-:W0:Y:S01]  /*0830*/  LDCU.64 UR4, c[0x0][0x380] ;  /* 0x00007000ff0477ac */ /* 0x000e220008000a00 */
[----:B------:R-:W-:Y:S02]  /*0840*/  LOP3.LUT R2, R4, R5, RZ, 0x3c, !PT ;  /* 0x0000000504027212 */ /* 0x000fe400078e3cff */
[----:B------:R-:W-:Y:S01]  /*0850*/  ISETP.GE.U32.AND P0, PT, R9, R10, PT ;  /* 0x0000000a0900720c */ /* 0x000fe20003f06070 */
[----:B------:R-:W1:Y:S01]  /*0860*/  LDCU.64 UR12, c[0x0][0x390] ;  /* 0x00007200ff0c77ac */ /* 0x000e620008000a00 */
[----:B------:R-:W-:Y:S02]  /*0870*/  ISETP.GT.U32.AND P1, PT, R3, R8, PT ;  /* 0x000000080300720c */ /* 0x000fe40003f24070 */
[----:B------:R-:W-:Y:S02]  /*0880*/  @!P3 IADD3 R15, PT, PT, R15, 0x1, RZ ;  /* 0x000000010f0fb810 */ /* 0x000fe40007ffe0ff */
[----:B------:R-:W-:-:S02]  /*0890*/  ISETP.GE.AND P2, PT, R2, RZ, PT ;  /* 0x000000ff0200720c */ /* 0x000fc40003f46270 */
[----:B------:R-:W-:Y:S02]  /*08a0*/  ISETP.NE.AND P3, PT, R5, RZ, PT ;  /* 0x000000ff0500720c */ /* 0x000fe40003f65270 */
[C---:B------:R-:W-:Y:S02]  /*08b0*/  ISETP.GE.AND P4, PT, R16.reuse, RZ, PT ;  /* 0x000000ff1000720c */ /* 0x040fe40003f86270 */
[----:B------:R-:W-:Y:S01]  /*08c0*/  IADD3 R16, PT, PT, -R16, RZ, RZ ;  /* 0x000000ff10107210 */ /* 0x000fe20007ffe1ff */
[----:B------:R-:W-:Y:S01]  /*08d0*/  @P0 VIADD R15, R15, 0x1 ;  /* 0x000000010f0f0836 */ /* 0x000fe20000000000 */
[----:B------:R-:W-:Y:S01]  /*08e0*/  ISETP.NE.AND P0, PT, R6, RZ, PT ;  /* 0x000000ff0600720c */ /* 0x000fe20003f05270 */
[----:B0-----:R-:W-:Y:S01]  /*08f0*/  UIADD3 UR9, UP0, UPT, UR4, 0x40, URZ ;  /* 0x0000004004097890 */ /* 0x001fe2000ff1e0ff */
[----:B------:R-:W-:Y:S01]  /*0900*/  @!P1 IADD3 R8, PT, PT, R8, -R3, RZ ;  /* 0x8000000308089210 */ /* 0x000fe20007ffe0ff */
[----:B------:R-:W-:Y:S01]  /*0910*/  IMAD.MOV.U32 R2, RZ, RZ, R15 ;  /* 0x000000ffff027224 */ /* 0x000fe200078e000f */
[----:B------:R-:W-:Y:S01]  /*0920*/  UMOV UR4, URZ ;  /* 0x000000ff00047c82 */ /* 0x000fe20008000000 */
[----:B------:R-:W-:Y:S01]  /*0930*/  UIADD3.X UR10, UPT, UPT, URZ, UR5, URZ, UP0, !UPT ;  /* 0x00000005ff0a7290 */ /* 0x000fe200087fe4ff */
[----:B------:R-:W-:Y:S01]  /*0940*/  MOV R3, R8 ;  /* 0x0000000800037202 */ /* 0x000fe20000000f00 */
[----:B------:R-:W-:Y:S01]  /*0950*/  @!P2 IMAD.MOV R2, RZ, RZ, -R2 ;  /* 0x000000ffff02a224 */ /* 0x000fe200078e0a02 */
[----:B-1----:R-:W-:Y:S01]  /*0960*/  UIADD3 UR7, UP0, UPT, UR12, 0x40, URZ ;  /* 0x000000400c077890 */ /* 0x002fe2000ff1e0ff */
[----:B------:R-:W-:Y:S01]  /*0970*/  @!P3 LOP3.LUT R2, RZ, R5, RZ, 0x33, !PT ;  /* 0x00000005ff02b212 */ /* 0x000fe200078e33ff */
[----:B------:R-:W-:Y:S01]  /*0980*/  IMAD R4, R7, R16, R4 ;  /* 0x0000001007047224 */ /* 0x000fe200078e0204 */
[----:B------:R-:W-:Y:S01]  /*0990*/  LOP3.LUT R5, R11, 0x3, RZ, 0xc0, !PT ;  /* 0x000000030b057812 */ /* 0x000fe200078ec0ff */
[----:B------:R-:W-:Y:S01]  /*09a0*/  @!P4 IMAD.MOV R3, RZ, RZ, -R3 ;  /* 0x000000ffff03c224 */ /* 0x000fe200078e0a03 */
[----:B------:R-:W-:Y:S01]  /*09b0*/  @!P0 LOP3.LUT R3, RZ, R6, RZ, 0x33, !PT ;  /* 0x00000006ff038212 */ /* 0x000fe200078e33ff */
[----:B------:R-:W-:-:S12]  /*09c0*/  UIADD3.X UR8, UPT, UPT, URZ, UR13, URZ, UP0, !UPT ;  /* 0x0000000dff087290 */ /* 0x000fd800087fe4ff */
.L_x_14:
[----:B012-4-:R-:W0:Y:S01]  /*09d0*/  LDC R9, c[0x0][0x3ac] ;  /* 0x0000eb00ff097b82 */ /* 0x017e220000000800 */
[----:B------:R-:W-:Y:S01]  /*09e0*/  UMOV UR5, URZ ;  /* 0x000000ff00057c82 */ /* 0x000fe20008000000 */
[-C--:B0-----:R-:W-:Y:S02]  /*09f0*/  IMAD R6, R2, R9.reuse, UR4 ;  /* 0x0000000402067e24 */ /* 0x081fe4000f8e0209 */
[----:B------:R-:W-:Y:S01]  /*0a00*/  IMAD R7, R0, R9, UR4 ;  /* 0x0000000400077e24 */ /* 0x000fe2000f8e0209 */
[----:B------:R-:W-:-:S06]  /*0a10*/  UIADD3 UR4, UPT, UPT, UR4, 0x1, URZ ;  /* 0x0000000104047890 */ /* 0x000fcc000fffe0ff */
[----:B---3--:R-:W-:-:S13]  /*0a20*/  ISETP.NE.AND P0, PT, R9, UR4, PT ;  /* 0x0000000409007c0c */ /* 0x008fda000bf05270 */
.L_x_13:
        /* <DEDUP_REMOVED lines=17> */
.L_x_9:
[----:B------:R-:W-:Y:S01]  /*0b40*/  MOV R15, UR10 ;  /* 0x0000000a000f7c02 */ /* 0x000fe20008000f00 */
[----:B------:R-:W-:-:S04]  /*0b50*/  IMAD.U32 R14, RZ, RZ, UR9 ;  /* 0x00000009ff0e7e24 */ /* 0x000fc8000f8e00ff */
[----:B------:R-:W-:-:S05]  /*0b60*/  IMAD.WIDE R14, R11, 0x8, R14 ;  /* 0x000000080b0e7825 */ /* 0x000fca00078e020e */
[----:B--2---:R-:W2:Y:S01]  /*0b70*/  LDG.E.64 R16, desc[UR14][R14.64+-0x40] ;  /* 0xffffc00e0e107981 */ /* 0x004ea2000c1e1b00 */
[----:B------:R-:W-:Y:S01]  /*0b80*/  MOV R19, UR8 ;  /* 0x0000000800137c02 */ /* 0x000fe20008000f00 */
[----:B------:R-:W-:-:S04]  /*0b90*/  IMAD.U32 R18, RZ, RZ, UR7 ;  /* 0x00000007ff127e24 */ /* 0x000fc8000f8e00ff */
[----:B------:R-:W-:Y:S01]  /*0ba0*/  IMAD.WIDE R18, R23, 0x8, R18 ;  /* 0x0000000817127825 */ /* 0x000fe200078e0212 */
[----:B--2---:R-:W-:-:S07]  /*0bb0*/  DMUL R16, R12, R16 ;  /* 0x000000100c107228 */ /* 0x004fce0000000000 */
        /* <DEDUP_REMOVED lines=16> */
[----:B-1----:R-:W5:Y:S02]  /*0cc0*/  LDG.E.64 R26, desc[UR14][R14.64+-0x10] ;  /* 0xfffff00e0e1a7981 */ /* 0x002f64000c1e1b00 */
[----:B-----5:R-:W-:-:S07]  /*0cd0*/  DMUL R26, R12, R26 ;  /* 0x0000001a0c1a7228 */ /* 0x020fce0000000000 */
[----:B------:R1:W-:Y:S04]  /*0ce0*/  REDG.E.ADD.F64.RN.STRONG.GPU desc[UR14][R18.64+-0x10], R26 ;  /* 0xfffff01a120079a6 */ /* 0x0003e8000c12ff0e */
[----:B--2---:R-:W2:Y:S02]  /*0cf0*/  LDG.E.64 R24, desc[UR14][R14.64+-0x8] ;  /* 0xfffff80e0e187981 */ /* 0x004ea4000c1e1b00 */
[----:B--2---:R-:W-:-:S07]  /*0d00*/  DMUL R24, R12, R24 ;  /* 0x000000180c187228 */ /* 0x004fce0000000000 */
[----:B------:R2:W-:Y:S04]  /*0d10*/  REDG.E.ADD.F64.RN.STRONG.GPU desc[UR14][R18.64+-0x8], R24 ;  /* 0xfffff818120079a6 */ /* 0x0005e8000c12ff0e */
[----:B0-----:R-:W5:Y:S02]  /*0d20*/  LDG.E.64 R16, desc[UR14][R14.64] ;  /* 0x0000000e0e107981 */ /* 0x001f64000c1e1b00 */
[----:B-----5:R-:W-:-:S07]  /*0d30*/  DMUL R16, R12, R16 ;  /* 0x000000100c107228 */ /* 0x020fce0000000000 */
[----:B------:R0:W-:Y:S04]  /*0d40*/  REDG.E.ADD.F64.RN.STRONG.GPU desc[UR14][R18.64], R16 ;  /* 0x00000010120079a6 */ /* 0x0001e8000c12ff0e */
[----:B---3--:R-:W3:Y:S02]  /*0d50*/  LDG.E.64 R20, desc[UR14][R14.64+0x8] ;  /* 0x0000080e0e147981 */ /* 0x008ee4000c1e1b00 */
[----:B---3--:R-:W-:-:S07]  /*0d60*/  DMUL R20, R12, R20 ;  /* 0x000000140c147228 */ /* 0x008fce0000000000 */
[----:B------:R3:W-:Y:S04]  /*0d70*/  REDG.E.ADD.F64.RN.STRONG.GPU desc[UR14][R18.64+0x8], R20 ;  /* 0x00000814120079a6 */ /* 0x0007e8000c12ff0e */
[----:B----4-:R-:W4:Y:S02]  /*0d80*/  LDG.E.64 R28, desc[UR14][R14.64+0x10] ;  /* 0x0000100e0e1c7981 */ /* 0x010f24000c1e1b00 */
        /* <DEDUP_REMOVED lines=11> */
[----:B---3--:R-:W3:Y:S01]  /*0e40*/  LDG.E.64 R20, desc[UR14][R14.64+0x30] ;  /* 0x0000300e0e147981 */ /* 0x008ee2000c1e1b00 */
        /* <DEDUP_REMOVED lines=11> */
.L_x_8:
        /* <DEDUP_REMOVED lines=40> */
.L_x_11:
        /* <DEDUP_REMOVED lines=24> */
.L_x_12:
[----:B------:R-:W-:Y:S05]  /*1300*/  @!P2 BRA `(.L_x_10) ;  /* 0x00000000004ca947 */ /* 0x000fea0003800000 */
[----:B------:R-:W1:Y:S01]  /*1310*/  LDC.64 R10, c[0x0][0x380] ;  /* 0x0000e000ff0a7b82 */ /* 0x000e620000000a00 */
[----:B------:R-:W-:-:S07]  /*1320*/  IMAD.IADD R9, R9, 0x1, R16 ;  /* 0x0000000109097824 */ /* 0x000fce00078e0210 */
[----:B0--3--:R-:W0:Y:S01]  /*1330*/  LDC.64 R14, c[0x0][0x390] ;  /* 0x0000e400ff0e7b82 */ /* 0x009e220000000a00 */
[----:B-1----:R-:W-:-:S05]  /*1340*/  IMAD.WIDE R10, R9, 0x8, R10 ;  /* 0x00000008090a7825 */ /* 0x002fca00078e020a */
[----:B------:R-:W2:Y:S01]  /*1350*/  LDG.E.64 R18, desc[UR14][R10.64] ;  /* 0x0000000e0a127981 */ /* 0x000ea2000c1e1b00 */
[----:B------:R-:W-:Y:S02]  /*1360*/  ISETP.NE.AND P2, PT, R5, 0x1, PT ;  /* 0x000000010500780c */ /* 0x000fe40003f45270 */
[----:B------:R-:W-:-:S05]  /*1370*/  IADD3 R9, PT, PT, R8, R16, RZ ;  /* 0x0000001008097210 */ /* 0x000fca0007ffe0ff */
[----:B0-----:R-:W-:Y:S01]  /*1380*/  IMAD.WIDE R8, R9, 0x8, R14 ;  /* 0x0000000809087825 */ /* 0x001fe200078e020e */
[----:B--2---:R-:W-:-:S07]  /*1390*/  DMUL R18, R12, R18 ;  /* 0x000000120c127228 */ /* 0x004fce0000000000 */
        /* <DEDUP_REMOVED lines=10> */
.L_x_10:
[----:B------:R-:W-:Y:S05]  /*1440*/  @P1 BRA `(.L_x_13) ;  /* 0xfffffff400781947 */ /* 0x000fea000383ffff */
[----:B------:R-:W-:Y:S05]  /*1450*/  @P0 BRA `(.L_x_14) ;  /* 0xfffffff4005c0947 */ /* 0x000fea000383ffff */
[----:B------:R-:W-:Y:S05]  /*1460*/  EXIT ;  /* 0x000000000000794d */ /* 0x000fea0003800000 */
.L_x_15:
        /* <DEDUP_REMOVED lines=9> */
.L_x_26:


//--------------------- .text._Z12conv2dkernelPKdS0_Pdiiiiiiii --------------------------
	.section	.text._Z12conv2dkernelPKdS0_Pdiiiiiiii,"ax",@progbits
	.align	128
        .global         _Z12conv2dkernelPKdS0_Pdiiiiiiii
        .type           _Z12conv2dkernelPKdS0_Pdiiiiiiii,@function
        .size           _Z12conv2dkernelPKdS0_Pdiiiiiiii,(.L_x_27 - _Z12conv2dkernelPKdS0_Pdiiiiiiii)
        .other          _Z12conv2dkernelPKdS0_Pdiiiiiiii,@"STO_CUDA_ENTRY STV_DEFAULT"
_Z12conv2dkernelPKdS0_Pdiiiiiiii:
.text._Z12conv2dkernelPKdS0_Pdiiiiiiii:
        /* <DEDUP_REMOVED lines=13> */
[-C--:B------:R-:W-:Y:S01]  /*00d0*/  IMAD R11, R4, R5.reuse, RZ ;  /* 0x00000005040b7224 */ /* 0x080fe200078e02ff */
[----:B------:R-:W-:Y:S01]  /*00e0*/  IABS R8, R5 ;  /* 0x0000000500087213 */ /* 0x000fe20000000000 */
[----:B------:R-:W0:Y:S01]  /*00f0*/  LDCU UR4, c[0x0][0x3a4] ;  /* 0x00007480ff0477ac */ /* 0x000e220008000800 */
[----:B------:R-:W-:Y:S02]  /*0100*/  IABS R14, R4 ;  /* 0x00000004000e7213 */ /* 0x000fe40000000000 */
[----:B------:R-:W-:Y:S02]  /*0110*/  CS2R R20, SRZ ;  /* 0x0000000000147805 */ /* 0x000fe4000001ff00 */
[----:B------:R-:W-:Y:S01]  /*0120*/  IABS R2, R11 ;  /* 0x0000000b00027213 */ /* 0x000fe20000000000 */
[----:B------:R-:W1:Y:S01]  /*0130*/  I2F.RP R3, R8 ;  /* 0x0000000800037306 */ /* 0x000e620000209400 */
[----:B------:R-:W-:Y:S01]  /*0140*/  IABS R12, R10 ;  /* 0x0000000a000c7213 */ /* 0x000fe20000000000 */
[----:B------:R-:W2:Y:S06]  /*0150*/  LDCU.64 UR10, c[0x0][0x358] ;  /* 0x00006b00ff0a77ac */ /* 0x000eac0008000a00 */
[----:B------:R-:W3:Y:S01]  /*0160*/  I2F.RP R9, R2 ;  /* 0x0000000200097306 */ /* 0x000ee20000209400 */
[----:B0-----:R-:W-:-:S07]  /*0170*/  UISETP.GE.AND UP0, UPT, UR4, 0x1, UPT ;  /* 0x000000010400788c */ /* 0x001fce000bf06270 */
[----:B-1----:R-:W0:Y:S08]  /*0180*/  MUFU.RCP R3, R3 ;  /* 0x0000000300037308 */ /* 0x002e300000001000 */
[----:B---3--:R-:W1:Y:S08]  /*0190*/  MUFU.RCP R9, R9 ;  /* 0x0000000900097308 */ /* 0x008e700000001000 */
[----:B------:R-:W-:Y:S01]  /*01a0*/  I2F.RP R18, R14 ;  /* 0x0000000e00127306 */ /* 0x000fe20000209400 */
[----:B0-----:R-:W-:-:S07]  /*01b0*/  VIADD R16, R3, 0xffffffe ;  /* 0x0ffffffe03107836 */ /* 0x001fce0000000000 */
[----:B------:R0:W3:Y:S01]  /*01c0*/  F2I.FTZ.U32.TRUNC.NTZ R17, R16 ;  /* 0x0000001000117305 */ /* 0x0000e2000021f000 */
[----:B-1----:R-:W-:Y:S01]  /*01d0*/  VIADD R6, R9, 0xffffffe ;  /* 0x0ffffffe09067836 */ /* 0x002fe20000000000 */
[----:B------:R-:W-:-:S06]  /*01e0*/  IABS R9, R0 ;  /* 0x0000000000097213 */ /* 0x000fcc0000000000 */
[----:B------:R1:W4:Y:S01]  /*01f0*/  F2I.FTZ.U32.TRUNC.NTZ R7, R6 ;  /* 0x0000000600077305 */ /* 0x000322000021f000 */
[----:B0-----:R-:W-:Y:S01]  /*0200*/  IMAD.MOV.U32 R16, RZ, RZ, RZ ;  /* 0x000000ffff107224 */ /* 0x001fe200078e00ff */
[----:B---3--:R-:W-:-:S06]  /*0210*/  IADD3 R13, PT, PT, RZ, -R17, RZ ;  /* 0x80000011ff0d7210 */ /* 0x008fcc0007ffe0ff */
[----:B------:R-:W0:Y:S01]  /*0220*/  I2F.RP R19, R12 ;  /* 0x0000000c00137306 */ /* 0x000e220000209400 */
[----:B-1----:R-:W-:Y:S02]  /*0230*/  IMAD.MOV.U32 R6, RZ, RZ, RZ ;  /* 0x000000ffff067224 */ /* 0x002fe400078e00ff */
[----:B------:R-:W-:Y:S02]  /*0240*/  IMAD R3, R13, R8, RZ ;  /* 0x000000080d037224 */ /* 0x000fe400078e02ff */
[----:B----4-:R-:W-:-:S03]  /*0250*/  IMAD.MOV R15, RZ, RZ, -R7 ;  /* 0x000000ffff0f7224 */ /* 0x010fc600078e0a07 */
[----:B------:R-:W-:Y:S01]  /*0260*/  MUFU.RCP R18, R18 ;  /* 0x0000001200127308 */ /* 0x000fe20000001000 */
[----:B------:R-:W-:Y:S01]  /*0270*/  IMAD.HI.U32 R16, R17, R3, R16 ;  /* 0x0000000311107227 */ /* 0x000fe200078e0010 */
[----:B------:R-:W-:-:S05]  /*0280*/  MOV R13, R15 ;  /* 0x0000000f000d7202 */ /* 0x000fca0000000f00 */
[----:B------:R-:W-:Y:S01]  /*0290*/  IMAD.HI.U32 R15, R16, R9, RZ ;  /* 0x00000009100f7227 */ /* 0x000fe200078e00ff */
[----:B0-----:R-:W0:Y:S03]  /*02a0*/  MUFU.RCP R19, R19 ;  /* 0x0000001300137308 */ /* 0x001e260000001000 */
[----:B------:R-:W-:Y:S01]  /*02b0*/  IMAD R3, R13, R2, RZ ;  /* 0x000000020d037224 */ /* 0x000fe200078e02ff */
[----:B------:R-:W-:-:S03]  /*02c0*/  IABS R13, R11 ;  /* 0x0000000b000d7213 */ /* 0x000fc60000000000 */
[----:B------:R-:W-:-:S04]  /*02d0*/  IMAD.HI.U32 R6, R7, R3, R6 ;  /* 0x0000000307067227 */ /* 0x000fc800078e0006 */
[----:B------:R-:W-:Y:S01]  /*02e0*/  IMAD.MOV R17, RZ, RZ, -R13 ;  /* 0x000000ffff117224 */ /* 0x000fe200078e0a0d */
[----:B------:R-:W-:Y:S01]  /*02f0*/  IADD3 R13, PT, PT, -R15, RZ, RZ ;  /* 0x000000ff0f0d7210 */ /* 0x000fe20007ffe1ff */
[----:B------:R-:W-:Y:S01]  /*0300*/  IMAD.HI.U32 R16, R6, R9, RZ ;  /* 0x0000000906107227 */ /* 0x000fe200078e00ff */
[----:B------:R-:W-:-:S03]  /*0310*/  LOP3.LUT R6, R0, R11, RZ, 0x3c, !PT ;  /* 0x0000000b00067212 */ /* 0x000fc600078e3cff */
[--C-:B------:R-:W-:Y:S01]  /*0320*/  IMAD R13, R8, R13, R9.reuse ;  /* 0x0000000d080d7224 */ /* 0x100fe200078e0209 */
[----:B0-----:R-:W-:Y:S01]  /*0330*/  IADD3 R7, PT, PT, R19, 0xffffffe, RZ ;  /* 0x0ffffffe13077810 */ /* 0x001fe20007ffe0ff */
[----:B------:R-:W-:Y:S01]  /*0340*/  IMAD R17, R16, R17, R9 ;  /* 0x0000001110117224 */ /* 0x000fe200078e0209 */
[----:B------:R-:W-:Y:S01]  /*0350*/  ISETP.GE.AND P1, PT, R6, RZ, PT ;  /* 0x000000ff0600720c */ /* 0x000fe20003f26270 */
[----:B------:R-:W-:Y:S01]  /*0360*/  VIADD R3, R18, 0xffffffe ;  /* 0x0ffffffe12037836 */ /* 0x000fe20000000000 */
[----:B------:R-:W-:Y:S01]  /*0370*/  ISETP.GT.U32.AND P0, PT, R8, R13, PT ;  /* 0x0000000d0800720c */ /* 0x000fe20003f04070 */
[----:B------:R-:W-:Y:S01]  /*0380*/  HFMA2 R6, -RZ, RZ, 0, 0 ;  /* 0x00000000ff067431 */ /* 0x000fe200000001ff */
[----:B------:R-:W-:Y:S01]  /*0390*/  ISETP.GT.U32.AND P5, PT, R2, R17, PT ;  /* 0x000000110200720c */ /* 0x000fe20003fa4070 */
[----:B------:R-:W0:Y:S08]  /*03a0*/  F2I.FTZ.U32.TRUNC.NTZ R7, R7 ;  /* 0x0000000700077305 */ /* 0x000e30000021f000 */
[----:B------:R-:W1:Y:S02]  /*03b0*/  F2I.FTZ.U32.TRUNC.NTZ R3, R3 ;  /* 0x0000000300037305 */ /* 0x000e64000021f000 */
[----:B------:R-:W-:-:S02]  /*03c0*/  @!P0 IMAD.IADD R13, R13, 0x1, -R8 ;  /* 0x000000010d0d8824 */ /* 0x000fc400078e0a08 */
[----:B------:R-:W-:Y:S01]  /*03d0*/  @!P5 IMAD.IADD R17, R17, 0x1, -R2 ;  /* 0x000000011111d824 */ /* 0x000fe200078e0a02 */
[----:B------:R-:W-:Y:S01]  /*03e0*/  @!P5 IADD3 R16, PT, PT, R16, 0x1, RZ ;  /* 0x000000011010d810 */ /* 0x000fe20007ffe0ff */
[----:B------:R-:W-:Y:S01]  /*03f0*/  @!P0 VIADD R15, R15, 0x1 ;  /* 0x000000010f0f8836 */ /* 0x000fe20000000000 */
[----:B------:R-:W-:Y:S01]  /*0400*/  ISETP.GE.U32.AND P4, PT, R13, R8, PT ;  /* 0x000000080d00720c */ /* 0x000fe20003f86070 */
[----:B0-----:R-:W-:Y:S01]  /*0410*/  IMAD.MOV R19, RZ, RZ, -R7 ;  /* 0x000000ffff137224 */ /* 0x001fe200078e0a07 */
[----:B------:R-:W-:Y:S02]  /*0420*/  ISETP.GE.U32.AND P3, PT, R17, R2, PT ;  /* 0x000000021100720c */ /* 0x000fe40003f66070 */
[----:B------:R-:W-:Y:S02]  /*0430*/  LOP3.LUT R2, R0, R5, RZ, 0x3c, !PT ;  /* 0x0000000500027212 */ /* 0x000fe400078e3cff */
[----:B------:R-:W-:Y:S02]  /*0440*/  ISETP.NE.AND P5, PT, R11, RZ, PT ;  /* 0x000000ff0b00720c */ /* 0x000fe40003fa5270 */
[----:B------:R-:W-:Y:S01]  /*0450*/  ISETP.GE.AND P2, PT, R2, RZ, PT ;  /* 0x000000ff0200720c */ /* 0x000fe20003f46270 */
[----:B-1----:R-:W-:Y:S01]  /*0460*/  IMAD.MOV R17, RZ, RZ, -R3 ;  /* 0x000000ffff117224 */ /* 0x002fe200078e0a03 */
[----:B------:R-:W-:-:S03]  /*0470*/  ISETP.NE.AND P0, PT, R5, RZ, PT ;  /* 0x000000ff0500720c */ /* 0x000fc60003f05270 */
[----:B------:R-:W-:Y:S01]  /*0480*/  @P4 VIADD R15, R15, 0x1 ;  /* 0x000000010f0f4836 */ /* 0x000fe20000000000 */
[----:B------:R-:W-:Y:S01]  /*0490*/  ISETP.NE.AND P4, PT, R4, RZ, PT ;  /* 0x000000ff0400720c */ /* 0x000fe20003f85270 */
[----:B------:R-:W-:Y:S01]  /*04a0*/  IMAD R17, R17, R14, RZ ;  /* 0x0000000e11117224 */ /* 0x000fe200078e02ff */
[----:B------:R-:W-:Y:S01]  /*04b0*/  @P3 IADD3 R16, PT, PT, R16, 0x1, RZ ;  /* 0x0000000110103810 */ /* 0x000fe20007ffe0ff */
[----:B------:R-:W-:Y:S01]  /*04c0*/  IMAD.MOV.U32 R2, RZ, RZ, R15 ;  /* 0x000000ffff027224 */ /* 0x000fe200078e000f */
[----:B------:R-:W-:-:S03]  /*04d0*/  LOP3.LUT R15, RZ, R5, RZ, 0x33, !PT ;  /* 0x00000005ff0f7212 */ /* 0x000fc600078e33ff */
[----:B------:R-:W-:Y:S01]  /*04e0*/  @!P1 IMAD.MOV R16, RZ, RZ, -R16 ;  /* 0x000000ffff109224 */ /* 0x000fe200078e0a10 */
[----:B------:R-:W-:Y:S02]  /*04f0*/  @!P2 IADD3 R2, PT, PT, -R2, RZ, RZ ;  /* 0x000000ff0202a210 */ /* 0x000fe40007ffe1ff */
[----:B------:R-:W-:Y:S01]  /*0500*/  @!P5 LOP3.LUT R16, RZ, R11, RZ, 0x33, !PT ;  /* 0x0000000bff10d212 */ /* 0x000fe200078e33ff */
[----:B------:R-:W-:Y:S01]  /*0510*/  IMAD R11, R11, R10, RZ ;  /* 0x0000000a0b0b7224 */ /* 0x000fe200078e02ff */
[----:B------:R-:W-:Y:S01]  /*0520*/  SEL R5, R15, R2, !P0 ;  /* 0x000000020f057207 */ /* 0x000fe20004000000 */
[----:B------:R-:W-:Y:S01]  /*0530*/  IMAD.MOV.U32 R2, RZ, RZ, RZ ;  /* 0x000000ffff027224 */ /* 0x000fe200078e00ff */
[----:B------:R-:W-:Y:S02]  /*0540*/  IABS R18, R16 ;  /* 0x0000001000127213 */ /* 0x000fe40000000000 */
[----:B------:R-:W-:Y:S01]  /*0550*/  ISETP.GE.AND P3, PT, R16, RZ, PT ;  /* 0x000000ff1000720c */ /* 0x000fe20003f66270 */
[----:B------:R-:W-:Y:S01]  /*0560*/  IMAD.HI.U32 R2, R3, R17, R2 ;  /* 0x0000001103027227 */ /* 0x000fe200078e0002 */
[----:B------:R-:W-:-:S03]  /*0570*/  IABS R3, R5 ;  /* 0x0000000500037213 */ /* 0x000fc60000000000 */
[----:B------:R-:W-:Y:S02]  /*0580*/  IMAD R17, R19, R12, RZ ;  /* 0x0000000c13117224 */ /* 0x000fe400078e02ff */
[----:B------:R-:W-:-:S04]  /*0590*/  IMAD.HI.U32 R2, R2, R3, RZ ;  /* 0x0000000302027227 */ /* 0x000fc800078e00ff */
[----:B------:R-:W-:-:S04]  /*05a0*/  IMAD.HI.U32 R6, R7, R17, R6 ;  /* 0x0000001107067227 */ /* 0x000fc800078e0006 */
[----:B------:R-:W-:Y:S02]  /*05b0*/  IMAD.MOV.U32 R7, RZ, RZ, R18 ;  /* 0x000000ffff077224 */ /* 0x000fe400078e0012 */
[----:B------:R-:W-:Y:S02]  /*05c0*/  IMAD.MOV R2, RZ, RZ, -R2 ;  /* 0x000000ffff027224 */ /* 0x000fe400078e0a02 */
[----:B------:R-:W-:-:S04]  /*05d0*/  IMAD.HI.U32 R6, R6, R7, RZ ;  /* 0x0000000706067227 */ /* 0x000fc800078e00ff */
[----:B------:R-:W-:Y:S01]  /*05e0*/  IMAD R2, R14, R2, R3 ;  /* 0x000000020e027224 */ /* 0x000fe200078e0203 */
[----:B------:R-:W-:-:S04]  /*05f0*/  IADD3 R6, PT, PT, -R6, RZ, RZ ;  /* 0x000000ff06067210 */ /* 0x000fc80007ffe1ff */
[----:B------:R-:W-:Y:S01]  /*0600*/  ISETP.GT.U32.AND P1, PT, R14, R2, PT ;  /* 0x000000020e00720c */ /* 0x000fe20003f24070 */
[----:B------:R-:W-:-:S05]  /*0610*/  IMAD R3, R12, R6, R7 ;  /* 0x000000060c037224 */ /* 0x000fca00078e0207 */
[----:B------:R-:W-:-:S07]  /*0620*/  ISETP.GT.U32.AND P2, PT, R12, R3, PT ;  /* 0x000000030c00720c */ /* 0x000fce0003f44070 */
[----:B------:R-:W-:-:S05]  /*0630*/  @!P1 IMAD.IADD R2, R2, 0x1, -R14 ;  /* 0x0000000102029824 */ /* 0x000fca00078e0a0e */
[----:B------:R-:W-:Y:S01]  /*0640*/  ISETP.GT.U32.AND P5, PT, R14, R2, PT ;  /* 0x000000020e00720c */ /* 0x000fe20003fa4070 */
[----:B------:R-:W-:Y:S01]  /*0650*/  @!P2 IMAD.IADD R3, R3, 0x1, -R12 ;  /* 0x000000010303a824 */ /* 0x000fe200078e0a0c */
[----:B------:R-:W-:-:S04]  /*0660*/  ISETP.GE.AND P2, PT, R5, RZ, PT ;  /* 0x000000ff0500720c */ /* 0x000fc80003f46270 */
[----:B------:R-:W-:-:S07]  /*0670*/  ISETP.GT.U32.AND P1, PT, R12, R3, PT ;  /* 0x000000030c00720c */ /* 0x000fce0003f24070 */
[----:B------:R-:W-:Y:S02]  /*0680*/  @!P5 IADD3 R2, PT, PT, R2, -R14, RZ ;  /* 0x8000000e0202d210 */ /* 0x000fe40007ffe0ff */
[----:B------:R-:W-:-:S03]  /*0690*/  ISETP.NE.AND P5, PT, R10, RZ, PT ;  /* 0x000000ff0a00720c */ /* 0x000fc60003fa5270 */
[----:B------:R-:W-:Y:S01]  /*06a0*/  @!P2 IMAD.MOV R2, RZ, RZ, -R2 ;  /* 0x000000ffff02a224 */ /* 0x000fe200078e0a02 */
[----:B------:R-:W-:Y:S01]  /*06b0*/  @!P4 LOP3.LUT R2, RZ, R4, RZ, 0x33, !PT ;  /* 0x00000004ff02c212 */ /* 0x000fe200078e33ff */
[----:B------:R-:W-:-:S05]  /*06c0*/  @!P1 IMAD.IADD R3, R3, 0x1, -R12 ;  /* 0x0000000103039824 */ /* 0x000fca00078e0a0c */
[----:B------:R-:W-:-:S03]  /*06d0*/  @!P3 IADD3 R3, PT, PT, -R3, RZ, RZ ;  /* 0x000000ff0303b210 */ /* 0x000fc60007ffe1ff */
[----:B------:R-:W-:Y:S01]  /*06e0*/  @!P5 LOP3.LUT R3, RZ, R10, RZ, 0x33, !PT ;  /* 0x0000000aff03d212 */ /* 0x000fe200078e33ff */
[----:B--2---:R-:W-:Y:S06]  /*06f0*/  BRA.U !UP0, `(.L_x_16) ;  /* 0x0000000d083c7547 */ /* 0x004fec000b800000 */
[----:B------:R-:W0:Y:S02]  /*0700*/  LDC R4, c[0x0][0x3b4] ;  /* 0x0000ed00ff047b82 */ /* 0x000e240000000800 */
[----:B0-----:R-:W-:-:S13]  /*0710*/  ISETP.GE.AND P1, PT, R4, 0x1, PT ;  /* 0x000000010400780c */ /* 0x001fda0003f26270 */
[----:B------:R-:W-:Y:S05]  /*0720*/  @!P1 BRA `(.L_x_16) ;  /* 0x0000000c00309947 */ /* 0x000fea0003800000 */
[-C--:B------:R-:W-:Y:S01]  /*0730*/  IABS R12, R11.reuse ;  /* 0x0000000b000c7213 */ /* 0x080fe20000000000 */
[----:B------:R-:W0:Y:S01]  /*0740*/  LDCU.128 UR4, c[0x0][0x380] ;  /* 0x00007000ff0477ac */ /* 0x000e220008000c00 */
[----:B------:R-:W-:Y:S02]  /*0750*/  IABS R14, R11 ;  /* 0x0000000b000e7213 */ /* 0x000fe40000000000 */
[----:B------:R-:W-:Y:S01]  /*0760*/  CS2R R20, SRZ ;  /* 0x0000000000147805 */ /* 0x000fe2000001ff00 */
[----:B------:R-:W1:Y:S01]  /*0770*/  I2F.RP R5, R12 ;  /* 0x0000000c00057306 */ /* 0x000e620000209400 */
[----:B------:R-:W-:Y:S01]  /*0780*/  ISETP.GE.AND P3, PT, R0, RZ, PT ;  /* 0x000000ff0000720c */ /* 0x000fe20003f66270 */
[----:B------:R-:W-:Y:S01]  /*0790*/  IMAD.MOV R14, RZ, RZ, -R14 ;  /* 0x000000ffff0e7224 */ /* 0x000fe200078e0a0e */
[----:B------:R-:W-:Y:S01]  /*07a0*/  ISETP.GT.U32.AND P5, PT, R8, R13, PT ;  /* 0x0000000d0800720c */ /* 0x000fe20003fa4070 */
[----:B------:R-:W-:-:S04]  /*07b0*/  IMAD.IADD R8, R13, 0x1, -R8 ;  /* 0x000000010d087824 */ /* 0x000fc800078e0a08 */
[----:B-1----:R-:W1:Y:S01]  /*07c0*/  MUFU.RCP R5, R5 ;  /* 0x0000000500057308 */ /* 0x002e620000001000 */
[----:B0-----:R-:W-:Y:S02]  /*07d0*/  UIADD3 UR8, UP0, UPT, UR4, 0x40, URZ ;  /* 0x0000004004087890 */ /* 0x001fe4000ff1e0ff */
[----:B------:R-:W-:Y:S02]  /*07e0*/  UIADD3 UR6, UP1, UPT, UR6, 0x40, URZ ;  /* 0x0000004006067890 */ /* 0x000fe4000ff3e0ff */
[----:B------:R-:W-:Y:S02]  /*07f0*/  UIADD3.X UR9, UPT, UPT, URZ, UR5, URZ, UP0, !UPT ;  /* 0x00000005ff097290 */ /* 0x000fe400087fe4ff */
[----:B------:R-:W-:Y:S01]  /*0800*/  UIADD3.X UR7, UPT, UPT, URZ, UR7, URZ, UP1, !UPT ;  /* 0x00000007ff077290 */ /* 0x000fe20008ffe4ff */
[----:B------:R-:W-:Y:S01]  /*0810*/  UMOV UR4, URZ ;  /* 0x000000ff00047c82 */ /* 0x000fe20008000000 */
[----:B-1----:R-:W-:-:S04]  /*0820*/  VIADD R6, R5, 0xffffffe ;  /* 0x0ffffffe05067836 */ /* 0x002fc80000000000 */
[----:B------:R0:W1:Y:S02]  /*0830*/  F2I.FTZ.U32.TRUNC.NTZ R7, R6 ;  /* 0x0000000600077305 */ /* 0x000064000021f000 */
[----:B0-----:R-:W-:Y:S01]  /*0840*/  MOV R6, RZ ;  /* 0x000000ff00067202 */ /* 0x001fe20000000f00 */
[----:B-1----:R-:W-:-:S04]  /*0850*/  IMAD.MOV R17, RZ, RZ, -R7 ;  /* 0x000000ffff117224 */ /* 0x002fc800078e0a07 */
[----:B------:R-:W-:-:S04]  /*0860*/  IMAD R17, R17, R12, RZ ;  /* 0x0000000c11117224 */ /* 0x000fc800078e02ff */
[----:B------:R-:W-:Y:S01]  /*0870*/  IMAD.HI.U32 R10, R7, R17, R6 ;  /* 0x00000011070a7227 */ /* 0x000fe200078e0006 */
[----:B------:R-:W-:Y:S02]  /*0880*/  LOP3.LUT R6, R0, R11, RZ, 0x3c, !PT ;  /* 0x0000000b00067212 */ /* 0x000fe400078e3cff */
[----:B------:R-:W-:Y:S02]  /*0890*/  LOP3.LUT R7, R4, 0x7, RZ, 0xc0, !PT ;  /* 0x0000000704077812 */ /* 0x000fe400078ec0ff */
[----:B------:R-:W-:Y:S01]  /*08a0*/  ISETP.GE.AND P2, PT, R6, RZ, PT ;  /* 0x000000ff0600720c */ /* 0x000fe20003f46270 */
[----:B------:R-:W-:Y:S01]  /*08b0*/  IMAD.HI.U32 R5, R10, R9, RZ ;  /* 0x000000090a057227 */ /* 0x000fe200078e00ff */
[----:B------:R-:W-:Y:S02]  /*08c0*/  SEL R6, R8, R13, !P5 ;  /* 0x0000000d08067207 */ /* 0x000fe40006800000 */
[----:B------:R-:W-:Y:S01]  /*08d0*/  LOP3.LUT R8, R4, 0x3, RZ, 0xc0, !PT ;  /* 0x0000000304087812 */ /* 0x000fe200078ec0ff */
[----:B------:R-:W-:Y:S01]  /*08e0*/  IMAD R9, R5, R14, R9 ;  /* 0x0000000e05097224 */ /* 0x000fe200078e0209 */
[----:B------:R-:W-:-:S04]  /*08f0*/  @!P3 IADD3 R6, PT, PT, -R6, RZ, RZ ;  /* 0x000000ff0606b210 */ /* 0x000fc80007ffe1ff */
[----:B------:R-:W-:Y:S02]  /*0900*/  ISETP.GT.U32.AND P4, PT, R12, R9, PT ;  /* 0x000000090c00720c */ /* 0x000fe40003f84070 */
[----:B------:R-:W-:-:S11]  /*0910*/  SEL R6, R15, R6, !P0 ;  /* 0x000000060f067207 */ /* 0x000fd60004000000 */
[----:B------:R-:W-:Y:S01]  /*0920*/  @!P4 IMAD.IADD R9, R9, 0x1, -R12 ;  /* 0x000000010909c824 */ /* 0x000fe200078e0a0c */
[----:B------:R-:W-:Y:S02]  /*0930*/  @!P4 IADD3 R5, PT, PT, R5, 0x1, RZ ;  /* 0x000000010505c810 */ /* 0x000fe40007ffe0ff */
[----:B------:R-:W-:Y:S02]  /*0940*/  ISETP.NE.AND P4, PT, R11, RZ, PT ;  /* 0x000000ff0b00720c */ /* 0x000fe40003f85270 */
[----:B------:R-:W-:Y:S02]  /*0950*/  ISETP.GE.U32.AND P1, PT, R9, R12, PT ;  /* 0x0000000c0900720c */ /* 0x000fe40003f26070 */
[----:B------:R-:W-:-:S11]  /*0960*/  LOP3.LUT R9, R4, 0xf, RZ, 0xc0, !PT ;  /* 0x0000000f04097812 */ /* 0x000fd600078ec0ff */
[----:B------:R-:W-:-:S04]  /*0970*/  @P1 VIADD R5, R5, 0x1 ;  /* 0x0000000105051836 */ /* 0x000fc80000000000 */
[----:B------:R-:W-:Y:S01]  /*0980*/  @!P2 IMAD.MOV R5, RZ, RZ, -R5 ;  /* 0x000000ffff05a224 */ /* 0x000fe200078e0a05 */
[----:B------:R-:W-:-:S07]  /*0990*/  @!P4 LOP3.LUT R5, RZ, R11, RZ, 0x33, !PT ;  /* 0x0000000bff05c212 */ /* 0x000fce00078e33ff */
.L_x_23:
[----:B------:R-:W0:Y:S01]  /*09a0*/  LDC R4, c[0x0][0x3a4] ;  /* 0x0000e900ff047b82 */ /* 0x000e220000000800 */
[----:B------:R-:W1:Y:S01]  /*09b0*/  LDCU UR5, c[0x0][0x39c] ;  /* 0x00007380ff0577ac */ /* 0x000e620008000800 */
[-C--:B0-----:R-:W-:Y:S02]  /*09c0*/  IMAD R23, R5, R4.reuse, UR4 ;  /* 0x0000000405177e24 */ /* 0x081fe4000f8e0204 */
[----:B------:R-:W-:Y:S01]  /*09d0*/  IMAD R22, R3, R4, UR4 ;  /* 0x0000000403167e24 */ /* 0x000fe2000f8e0204 */
[----:B------:R-:W-:Y:S01]  /*09e0*/  UIADD3 UR4, UPT, UPT, UR4, 0x1, URZ ;  /* 0x0000000104047890 */ /* 0x000fe2000fffe0ff */
[----:B-1----:R-:W-:Y:S01]  /*09f0*/  IMAD R23, R23, UR5, R2 ;  /* 0x0000000517177c24 */ /* 0x002fe2000f8e0202 */
[----:B------:R-:W-:-:S04]  /*0a00*/  UMOV UR5, URZ ;  /* 0x000000ff00057c82 */ /* 0x000fc80008000000 */
[----:B------:R-:W-:-:S13]  /*0a10*/  ISETP.NE.AND P1, PT, R4, UR4, PT ;  /* 0x0000000404007c0c */ /* 0x000fda000bf25270 */
.L_x_22:
[----:B------:R-:W0:Y:S01]  /*0a20*/  LDC R26, c[0x0][0x3b4] ;  /* 0x0000ed00ff1a7b82 */ /* 0x000e220000000800 */
[----:B------:R-:W1:Y:S01]  /*0a30*/  LDCU UR12, c[0x0][0x3a0] ;  /* 0x00007400ff0c77ac */ /* 0x000e620008000800 */
[----:B------:R-:W-:Y:S02]  /*0a40*/  VIADD R11, R23, UR5 ;  /* 0x00000005170b7c36 */ /* 0x000fe40008000000 */
[----:B------:R-:W-:Y:S02]  /*0a50*/  HFMA2 R4, -RZ, RZ, 0, 0 ;  /* 0x00000000ff047431 */ /* 0x000fe400000001ff */
[----:B-1----:R-:W-:Y:S01]  /*0a60*/  IMAD R24, R11, UR12, R6 ;  /* 0x0000000c0b187c24 */ /* 0x002fe2000f8e0206 */
[----:B0-----:R-:W-:Y:S01]  /*0a70*/  ISETP.GE.U32.AND P2, PT, R26, 0x10, PT ;  /* 0x000000101a00780c */ /* 0x001fe20003f46070 */
[----:B------:R-:W-:Y:S01]  /*0a80*/  IMAD R25, R22, R26, UR5 ;  /* 0x0000000516197e24 */ /* 0x000fe2000f8e021a */
[----:B------:R-:W-:-:S03]  /*0a90*/  UIADD3 UR5, UPT, UPT, UR5, 0x1, URZ ;  /* 0x0000000105057890 */ /* 0x000fc6000fffe0ff */
[----:B------:R-:W-:-:S03]  /*0aa0*/  IMAD R25, R25, R26, RZ ;  /* 0x0000001a19197224 */ /* 0x000fc600078e02ff */
[----:B------:R-:W-:-:S05]  /*0ab0*/  ISETP.NE.AND P0, PT, R26, UR5, PT ;  /* 0x000000051a007c0c */ /* 0x000fca000bf05270 */
[----:B------:R-:W-:Y:S08]  /*0ac0*/  @!P2 BRA `(.L_x_17) ;  /* 0x000000040000a947 */ /* 0x000ff00003800000 */
[----:B------:R-:W-:Y:S01]  /*0ad0*/  LOP3.LUT R26, R26, 0x7ffffff0, RZ, 0xc0, !PT ;  /* 0x7ffffff01a1a7812 */ /* 0x000fe200078ec0ff */
[----:B------:R-:W-:Y:S02]  /*0ae0*/  IMAD.MOV.U32 R28, RZ, RZ, R25 ;  /* 0x000000ffff1c7224 */ /* 0x000fe400078e0019 */
[----:B------:R-:W-:Y:S01]  /*0af0*/  IMAD.MOV.U32 R4, RZ, RZ, R24 ;  /* 0x000000ffff047224 */ /* 0x000fe200078e0018 */
[----:B------:R-:W-:-:S07]  /*0b00*/  IADD3 R27, PT, PT, -R26, RZ, RZ ;  /* 0x000000ff1a1b7210 */ /* 0x000fce0007ffe1ff */
.L_x_18:
[----:B------:R-:W-:Y:S01]  /*0b10*/  MOV R18, UR6 ;  /* 0x0000000600127c02 */ /* 0x000fe20008000f00 */
[----:B------:R-:W-:Y:S02]  /*0b20*/  IMAD.U32 R10, RZ, RZ, UR8 ;  /* 0x00000008ff0a7e24 */ /* 0x000fe4000f8e00ff */
[----:B------:R-:W-:Y:S02]  /*0b30*/  IMAD.U32 R11, RZ, RZ, UR9 ;  /* 0x00000009ff0b7e24 */ /* 0x000fe4000f8e00ff */
[----:B------:R-:W-:Y:S02]  /*0b40*/  IMAD.U32 R19, RZ, RZ, UR7 ;  /* 0x00000007ff137e24 */ /* 0x000fe4000f8e00ff */
[----:B------:R-:W-:-:S04]  /*0b50*/  IMAD.WIDE R10, R4, 0x8, R10 ;  /* 0x00000008040a7825 */ /* 0x000fc800078e020a */
[----:B------:R-:W-:Y:S01]  /*0b60*/  IMAD.WIDE R18, R28, 0x8, R18 ;  /* 0x000000081c127825 */ /* 0x000fe200078e0212 */
[----:B------:R-:W2:Y:S04]  /*0b70*/  LDG.E.64 R12, desc[UR10][R10.64+-0x40] ;  /* 0xffffc00a0a0c7981 */ /* 0x000ea8000c1e1b00 */
[----:B------:R-:W2:Y:S04]  /*0b80*/  LDG.E.64 R14, desc[UR10][R18.64+-0x40] ;  /* 0xffffc00a120e7981 */ /* 0x000ea8000c1e1b00 */
[----:B------:R-:W3:Y:S01]  /*0b90*/  LDG.E.64 R16, desc[UR10][R18.64+-0x38] ;  /* 0xffffc80a12107981 */ /* 0x000ee2000c1e1b00 */
[----:B--2---:R-:W-:-:S03]  /*0ba0*/  DFMA R14, R12, R14, R20 ;  /* 0x0000000e0c0e722b */ /* 0x004fc60000000014 */
[----:B------:R-:W3:Y:S04]  /*0bb0*/  LDG.E.64 R12, desc[UR10][R10.64+-0x38] ;  /* 0xffffc80a0a0c7981 */ /* 0x000ee8000c1e1b00 */
[----:B------:R-:W2:Y:S01]  /*0bc0*/  LDG.E.64 R20, desc[UR10][R18.64+0x38] ;  /* 0x0000380a12147981 */ /* 0x000ea2000c1e1b00 */
[----:B---3--:R-:W-:-:S03]  /*0bd0*/  DFMA R16, R12, R16, R14 ;  /* 0x000000100c10722b */ /* 0x008fc6000000000e */
[----:B------:R-:W3:Y:S04]  /*0be0*/  LDG.E.64 R12, desc[UR10][R10.64+-0x30] ;  /* 0xffffd00a0a0c7981 */ /* 0x000ee8000c1e1b00 */
[----:B------:R-:W3:Y:S02]  /*0bf0*/  LDG.E.64 R14, desc[UR10][R18.64+-0x30] ;  /* 0xffffd00a120e7981 */ /* 0x000ee4000c1e1b00 */
[----:B---3--:R-:W-:Y:S02]  /*0c00*/  DFMA R14, R12, R14, R16 ;  /* 0x0000000e0c0e722b */ /* 0x008fe40000000010 */
[----:B------:R-:W3:Y:S04]  /*0c10*/  LDG.E.64 R12, desc[UR10][R10.64+-0x28] ;  /* 0xffffd80a0a0c7981 */ /* 0x000ee8000c1e1b00 */
[----:B------:R-:W3:Y:S02]  /*0c20*/  LDG.E.64 R16, desc[UR10][R18.64+-0x28] ;  /* 0xffffd80a12107981 */ /* 0x000ee4000c1e1b00 */
[----:B---3--:R-:W-:-:S02]  /*0c30*/  DFMA R16, R12, R16, R14 ;  /* 0x000000100c10722b */ /* 0x008fc4000000000e */
        /* <DEDUP_REMOVED lines=28> */
[----:B------:R-:W3:Y:S01]  /*0e00*/  LDG.E.64 R16, desc[UR10][R18.64+0x28] ;  /* 0x0000280a12107981 */ /* 0x000ee2000c1e1b00 */
[----:B------:R-:W-:Y:S01]  /*0e10*/  VIADD R27, R27, 0x10 ;  /* 0x000000101b1b7836 */ /* 0x000fe20000000000 */
[----:B---3--:R-:W-:-:S02]  /*0e20*/  DFMA R16, R12, R16, R14 ;  /* 0x000000100c10722b */ /* 0x008fc4000000000e */
[----:B------:R-:W3:Y:S04]  /*0e30*/  LDG.E.64 R12, desc[UR10][R10.64+0x30] ;  /* 0x0000300a0a0c7981 */ /* 0x000ee8000c1e1b00 */
[----:B------:R-:W3:Y:S04]  /*0e40*/  LDG.E.64 R14, desc[UR10][R18.64+0x30] ;  /* 0x0000300a120e7981 */ /* 0x000ee8000c1e1b00 */
[----:B------:R-:W2:Y:S01]  /*0e50*/  LDG.E.64 R10, desc[UR10][R10.64+0x38] ;  /* 0x0000380a0a0a7981 */ /* 0x000ea2000c1e1b00 */
[----:B------:R-:W-:Y:S01]  /*0e60*/  ISETP.NE.AND P2, PT, R27, RZ, PT ;  /* 0x000000ff1b00720c */ /* 0x000fe20003f45270 */
[----:B------:R-:W-:Y:S01]  /*0e70*/  VIADD R28, R28, 0x10 ;  /* 0x000000101c1c7836 */ /* 0x000fe20000000000 */
[----:B------:R-:W-:Y:S01]  /*0e80*/  IADD3 R4, PT, PT, R4, 0x10, RZ ;  /* 0x0000001004047810 */ /* 0x000fe20007ffe0ff */
[----:B---3--:R-:W-:-:S08]  /*0e90*/  DFMA R12, R12, R14, R16 ;  /* 0x0000000e0c0c722b */ /* 0x008fd00000000010 */
[----:B--2---:R-:W-:Y:S02]  /*0ea0*/  DFMA R20, R10, R20, R12 ;  /* 0x000000140a14722b */ /* 0x004fe4000000000c */
[----:B------:R-:W-:Y:S09]  /*0eb0*/  @P2 BRA `(.L_x_18) ;  /* 0xfffffffc00142947 */ /* 0x000ff2000383ffff */
[----:B------:R-:W-:-:S07]  /*0ec0*/  MOV R4, R26 ;  /* 0x0000001a00047202 */ /* 0x000fce0000000f00 */
.L_x_17:
[----:B------:R-:W-:-:S13]  /*0ed0*/  ISETP.NE.AND P2, PT, R9, RZ, PT ;  /* 0x000000ff0900720c */ /* 0x000fda0003f45270 */
[----:B------:R-:W-:Y:S05]  /*0ee0*/  @!P2 BRA `(.L_x_19) ;  /* 0x000000040038a947 */ /* 0x000fea0003800000 */
[----:B------:R-:W-:Y:S01]  /*0ef0*/  VIADD R10, R9, 0xffffffff ;  /* 0xffffffff090a7836 */ /* 0x000fe20000000000 */
[----:B------:R-:W-:-:S04]  /*0f00*/  ISETP.NE.AND P3, PT, R7, RZ, PT ;  /* 0x000000ff0700720c */ /* 0x000fc80003f65270 */
[----:B------:R-:W-:-:S13]  /*0f10*/  ISETP.GE.U32.AND P2, PT, R10, 0x7, PT ;  /* 0x000000070a00780c */ /* 0x000fda0003f46070 */
[----:B------:R-:W-:Y:S05]  /*0f20*/  @!P2 BRA `(.L_x_20) ;  /* 0x00000000007ca947 */ /* 0x000fea0003800000 */
[----:B------:R-:W0:Y:S01]  /*0f30*/  LDC.64 R12, c[0x0][0x380] ;  /* 0x0000e000ff0c7b82 */ /* 0x000e220000000a00 */
[----:B------:R-:W-:Y:S01]  /*0f40*/  IADD3 R15, PT, PT, R24, R4, RZ ;  /* 0x00000004180f7210 */ /* 0x000fe20007ffe0ff */
[----:B------:R-:W-:-:S06]  /*0f50*/  IMAD.IADD R17, R25, 0x1, R4 ;  /* 0x0000000119117824 */ /* 0x000fcc00078e0204 */
[----:B------:R-:W1:Y:S01]  /*0f60*/  LDC.64 R10, c[0x0][0x388] ;  /* 0x0000e200ff0a7b82 */ /* 0x000e620000000a00 */
[----:B0-----:R-:W-:-:S05]  /*0f70*/  IMAD.WIDE R12, R15, 0x8, R12 ;  /* 0x000000080f0c7825 */ /* 0x001fca00078e020c */
[----:B------:R-:W2:Y:S01]  /*0f80*/  LDG.E.64 R26, desc[UR10][R12.64] ;  /* 0x0000000a0c1a7981 */ /* 0x000ea2000c1e1b00 */
[----:B-1----:R-:W-:-:S03]  /*0f90*/  IMAD.WIDE R10, R17, 0x8, R10 ;  /* 0x00000008110a7825 */ /* 0x002fc600078e020a */
[----:B------:R-:W3:Y:S04]  /*0fa0*/  LDG.E.64 R16, desc[UR10][R12.64+0x8] ;  /* 0x0000080a0c107981 */ /* 0x000ee8000c1e1b00 */
[----:B------:R-:W2:Y:S04]  /*0fb0*/  LDG.E.64 R18, desc[UR10][R10.64] ;  /* 0x0000000a0a127981 */ /* 0x000ea8000c1e1b00 */
[----:B------:R-:W3:Y:S01]  /*0fc0*/  LDG.E.64 R14, desc[UR10][R10.64+0x8] ;  /* 0x0000080a0a0e7981 */ /* 0x000ee2000c1e1b00 */
[----:B--2---:R-:W-:-:S03]  /*0fd0*/  DFMA R20, R26, R18, R20 ;  /* 0x000000121a14722b */ /* 0x004fc60000000014 */
[----:B------:R-:W2:Y:S04]  /*0fe0*/  LDG.E.64 R18, desc[UR10][R12.64+0x10] ;  /* 0x0000100a0c127981 */ /* 0x000ea8000c1e1b00 */
[----:B------:R-:W4:Y:S01]  /*0ff0*/  LDG.E.64 R26, desc[UR10][R10.64+0x18] ;  /* 0x0000180a0a1a7981 */ /* 0x000f22000c1e1b00 */
[----:B---3--:R-:W-:-:S03]  /*1000*/  DFMA R20, R16, R14, R20 ;  /* 0x0000000e1014722b */ /* 0x008fc60000000014 */
[----:B------:R-:W2:Y:S04]  /*1010*/  LDG.E.64 R16, desc[UR10][R10.64+0x10] ;  /* 0x0000100a0a107981 */ /* 0x000ea8000c1e1b00 */
[----:B------:R-:W4:Y:S01]  /*1020*/  LDG.E.64 R14, desc[UR10][R12.64+0x18] ;  /* 0x0000180a0c0e7981 */ /* 0x000f22000c1e1b00 */
[----:B--2---:R-:W-:-:S03]  /*1030*/  DFMA R16, R18, R16, R20 ;  /* 0x000000101210722b */ /* 0x004fc60000000014 */
[----:B------:R-:W2:Y:S04]  /*1040*/  LDG.E.64 R20, desc[UR10][R12.64+0x20] ;  /* 0x0000200a0c147981 */ /* 0x000ea8000c1e1b00 */
[----:B------:R-:W2:Y:S01]  /*1050*/  LDG.E.64 R18, desc[UR10][R10.64+0x20] ;  /* 0x0000200a0a127981 */ /* 0x000ea2000c1e1b00 */
[----:B----4-:R-:W-:-:S03]  /*1060*/  DFMA R26, R14, R26, R16 ;  /* 0x0000001a0e1a722b */ /* 0x010fc60000000010 */
[----:B------:R-:W3:Y:S04]  /*1070*/  LDG.E.64 R16, desc[UR10][R12.64+0x28] ;  /* 0x0000280a0c107981 */ /* 0x000ee8000c1e1b00 */
[----:B------:R-:W3:Y:S01]  /*1080*/  LDG.E.64 R14, desc[UR10][R10.64+0x28] ;  /* 0x0000280a0a0e7981 */ /* 0x000ee2000c1e1b00 */
[----:B--2---:R-:W-:-:S03]  /*1090*/  DFMA R18, R20, R18, R26 ;  /* 0x000000121412722b */ /* 0x004fc6000000001a */
[----:B------:R-:W2:Y:S04]  /*10a0*/  LDG.E.64 R20, desc[UR10][R12.64+0x38] ;  /* 0x0000380a0c147981 */ /* 0x000ea8000c1e1b00 */
[----:B------:R-:W2:Y:S01]  /*10b0*/  LDG.E.64 R26, desc[UR10][R10.64+0x38] ;  /* 0x0000380a0a1a7981 */ /* 0x000ea2000c1e1b00 */
[----:B---3--:R-:W-:-:S03]  /*10c0*/  DFMA R18, R16, R14, R18 ;  /* 0x0000000e1012722b */ /* 0x008fc60000000012 */
[----:B------:R-:W3:Y:S04]  /*10d0*/  LDG.E.64 R16, desc[UR10][R12.64+0x30] ;  /* 0x0000300a0c107981 */ /* 0x000ee8000c1e1b00 */
[----:B------:R-:W3:Y:S01]  /*10e0*/  LDG.E.64 R14, desc[UR10][R10.64+0x30] ;  /* 0x0000300a0a0e7981 */ /* 0x000ee2000c1e1b00 */
[----:B------:R-:W-:Y:S01]  /*10f0*/  IADD3 R4, PT, PT, R4, 0x8, RZ ;  /* 0x0000000804047810 */ /* 0x000fe20007ffe0ff */
[----:B---3--:R-:W-:-:S08]  /*1100*/  DFMA R14, R16, R14, R18 ;  /* 0x0000000e100e722b */ /* 0x008fd00000000012 */
[----:B--2---:R-:W-:-:S11]  /*1110*/  DFMA R20, R20, R26, R14 ;  /* 0x0000001a1414722b */ /* 0x004fd6000000000e */
.L_x_20:
        /* <DEDUP_REMOVED lines=24> */
.L_x_21:
[----:B------:R-:W-:Y:S05]  /*12a0*/  @!P3 BRA `(.L_x_19) ;  /* 0x000000000048b947 */ /* 0x000fea0003800000 */
[----:B------:R-:W0:Y:S01]  /*12b0*/  LDC.64 R12, c[0x0][0x380] ;  /* 0x0000e000ff0c7b82 */ /* 0x000e220000000a00 */
[----:B------:R-:W-:Y:S01]  /*12c0*/  IADD3 R25, PT, PT, R25, R4, RZ ;  /* 0x0000000419197210 */ /* 0x000fe20007ffe0ff */
[----:B------:R-:W-:-:S06]  /*12d0*/  IMAD.IADD R15, R24, 0x1, R4 ;  /* 0x00000001180f7824 */ /* 0x000fcc00078e0204 */
[----:B------:R-:W1:Y:S01]  /*12e0*/  LDC.64 R10, c[0x0][0x388] ;  /* 0x0000e200ff0a7b82 */ /* 0x000e620000000a00 */
[----:B0-----:R-:W-:-:S05]  /*12f0*/  IMAD.WIDE R12, R15, 0x8, R12 ;  /* 0x000000080f0c7825 */ /* 0x001fca00078e020c */
[----:B------:R-:W2:Y:S01]  /*1300*/  LDG.E.64 R16, desc[UR10][R12.64] ;  /* 0x0000000a0c107981 */ /* 0x000ea2000c1e1b00 */
[----:B-1----:R-:W-:-:S05]  /*1310*/  IMAD.WIDE R10, R25, 0x8, R10 ;  /* 0x00000008190a7825 */ /* 0x002fca00078e020a */
[----:B------:R-:W2:Y:S01]  /*1320*/  LDG.E.64 R14, desc[UR10][R10.64] ;  /* 0x0000000a0a0e7981 */ /* 0x000ea2000c1e1b00 */
[----:B------:R-:W-:Y:S01]  /*1330*/  ISETP.NE.AND P2, PT, R8, 0x1, PT ;  /* 0x000000010800780c */ /* 0x000fe20003f45270 */
[----:B--2---:R-:W-:-:S12]  /*1340*/  DFMA R20, R16, R14, R20 ;  /* 0x0000000e1014722b */ /* 0x004fd80000000014 */
[----:B------:R-:W-:Y:S05]  /*1350*/  @!P2 BRA `(.L_x_19) ;  /* 0x00000000001ca947 */ /* 0x000fea0003800000 */
[----:B------:R-:W-:Y:S01]  /*1360*/  ISETP.NE.AND P2, PT, R8, 0x2, PT ;  /* 0x000000020800780c */ /* 0x000fe20003f45270 */
[----:B------:R-:W2:Y:S04]  /*1370*/  LDG.E.64 R16, desc[UR10][R12.64+0x8] ;  /* 0x0000080a0c107981 */ /* 0x000ea8000c1e1b00 */
[----:B------:R-:W2:Y:S08]  /*1380*/  LDG.E.64 R14, desc[UR10][R10.64+0x8] ;  /* 0x0000080a0a0e7981 */ /* 0x000eb0000c1e1b00 */
[----:B------:R-:W3:Y:S04]  /*1390*/  @P2 LDG.E.64 R18, desc[UR10][R12.64+0x10] ;  /* 0x0000100a0c122981 */ /* 0x000ee8000c1e1b00 */
[----:B------:R-:W3:Y:S01]  /*13a0*/  @P2 LDG.E.64 R24, desc[UR10][R10.64+0x10] ;  /* 0x0000100a0a182981 */ /* 0x000ee2000c1e1b00 */
[----:B--2---:R-:W-:-:S08]  /*13b0*/  DFMA R20, R16, R14, R20 ;  /* 0x0000000e1014722b */ /* 0x004fd00000000014 */
[----:B---3--:R-:W-:-:S11]  /*13c0*/  @P2 DFMA R20, R18, R24, R20 ;  /* 0x000000181214222b */ /* 0x008fd60000000014 */
.L_x_19:
[----:B------:R-:W-:Y:S05]  /*13d0*/  @P0 BRA `(.L_x_22) ;  /* 0xfffffff400900947 */ /* 0x000fea000383ffff */
[----:B------:R-:W-:Y:S05]  /*13e0*/  @P1 BRA `(.L_x_23) ;  /* 0xfffffff4006c1947 */ /* 0x000fea000383ffff */
.L_x_16:
[----:B------:R-:W0:Y:S02]  /*13f0*/  LDC.64 R2, c[0x0][0x390] ;  /* 0x0000e400ff027b82 */ /* 0x000e240000000a00 */
[----:B0-----:R-:W-:-:S05]  /*1400*/  IMAD.WIDE R2, R0, 0x8, R2 ;  /* 0x0000000800027825 */ /* 0x001fca00078e0202 */
[----:B------:R-:W-:Y:S01]  /*1410*/  STG.E.64 desc[UR10][R2.64], R20 ;  /* 0x0000001402007986 */ /* 0x000fe2000c101b0a */
[----:B------:R-:W-:Y:S05]  /*1420*/  EXIT ;  /* 0x000000000000794d */ /* 0x000fea0003800000 */
.L_x_24:
        /* <DEDUP_REMOVED lines=13> */
.L_x_27:


//--------------------- .nv.shared.reserved.0     --------------------------
	.section	.nv.shared.reserved.0,"aw",@nobits
	.weak		__nv_reservedSMEM_offset_0_alias
	.size		__nv_reservedSMEM_offset_0_alias, 0, 64
	.other		__nv_reservedSMEM_offset_0_alias,@"STO_CUDA_RESERVED_SHARED STV_DEFAULT"
__nv_reservedSMEM_offset_0_alias:
	.zero		0
	.zero		64


//--------------------- .nv.constant0._Z28conv2d_backward_input_kernelPKdS0_Pdiiiiiiii --------------------------
	.section	.nv.constant0._Z28conv2d_backward_input_kernelPKdS0_Pdiiiiiiii,"a",@progbits
	.sectionflags	@""
	.align	4
.nv.constant0._Z28conv2d_backward_input_kernelPKdS0_Pdiiiiiiii:
	.zero		952


//--------------------- .nv.constant0._Z30conv2d_backward_weights_kernelPKdS0_PdS1_iiiiiiii --------------------------
	.section	.nv.constant0._Z30conv2d_backward_weights_kernelPKdS0_PdS1_iiiiiiii,"a",@progbits
	.sectionflags	@""
	.align	4
.nv.constant0._Z30conv2d_backward_weights_kernelPKdS0_PdS1_iiiiiiii:
	.zero		960


//--------------------- .nv.constant0._Z12conv2dkernelPKdS0_Pdiiiiiiii --------------------------
	.section	.nv.constant0._Z12conv2dkernelPKdS0_Pdiiiiiiii,"a",@progbits
	.sectionflags	@""
	.align	4
.nv.constant0._Z12conv2dkernelPKdS0_Pdiiiiiiii:
	.zero		952


//--------------------- SYMBOLS --------------------------

	.type		.nv.reservedSmem.offset0,@object
	.size		.nv.reservedSmem.offset0,0x4
